	.target	sm_90a

	.elftype	@"ET_EXEC"


//--------------------- .note.nv.tkinfo           --------------------------
	.section	.note.nv.tkinfo,"",@"SHT_NOTE"
	.sectionflags	@"SHF_NOTE_NV_TKINFO"
	.tkinfo
        /*0018*/ 	.word	0x00000002
        /*0030*/ 	.string	""
        /*0030*/ 	.string	"ptxas"
        /*0030*/ 	.string	"Cuda compilation tools, release 13.0, V13.0.88"
        /*0030*/ 	.string	"Build cuda_13.0.r13.0/compiler.36424714_0"
        /*0030*/ 	.string	"-arch sm_90a -m 64 "



//--------------------- .note.nv.cuinfo           --------------------------
	.section	.note.nv.cuinfo,"",@"SHT_NOTE"
	.sectionflags	@"SHF_NOTE_NV_CUINFO"
        /*0018*/ 	.short	0x0002
        /*001a*/ 	.short	0x005a
        /*001c*/ 	.short	0x0082
	.zero		2


//--------------------- .nv.info                  --------------------------
	.section	.nv.info,"",@"SHT_CUDA_INFO"
	.align	4


	//----- nvinfo : EIATTR_REGCOUNT
	.align		4
        /*0000*/ 	.byte	0x04, 0x2f
        /*0002*/ 	.short	(.L_15 - .L_14)
	.align		4
.L_14:
        /*0004*/ 	.word	index@(_ZN7cutlass13device_kernelINS_4gemm6kernel13GemmUniversalIN4cute5tupleIJiiiiEEENS1_10collective13CollectiveMmaINS1_34MainloopSm90TmaGmmaWarpSpecializedILi28ENS5_IJNS4_1CILi4EEENSA_ILi1EEESC_EEENS1_32KernelTmaWarpSpecializedPingpongEEENS5_IJNSA_ILi64EEESG_NSA_ILi32EEEEEENS_10bfloat16_tENS5_IJlSC_lEEESJ_SK_NS4_8TiledMMAINS4_8MMA_AtomIJNS4_4SM904GMMA27MMA_64x64x16_F32BF16BF16_SSILNSO_5MajorE0ELSQ_0ELNSO_7ScaleInE1ELSR_1EEEEEENS4_6LayoutINS5_IJSC_SC_SC_EEENS5_IJNSA_ILi0EEESW_SW_EEEEENS5_IJNS4_10UnderscoreESZ_SZ_EEEEENS4_13SM90_TMA_LOADENS4_14ComposedLayoutINS4_7SwizzleILi2ELi4ELi3EEENS4_18smem_ptr_flag_bitsILi16EEENSU_INS5_IJNSA_ILi8EEESH_EEENS5_IJSH_SC_EEEEEEEvNS4_8identityENS4_23SM90_TMA_LOAD_MULTICASTES1C_vS1D_EENS_8epilogue10collective6detail29Sm90TmaWarpSpecializedAdapterINS1H_15DefaultEpilogueISJ_SK_SK_NS1G_6thread17LinearCombinationISJ_Li1EffLNS1L_9ScaleType4KindE0ELNS_15FloatRoundStyleE2ESJ_EENS1_15EpilogueDefaultEEEEEvvEEEEvNT_6ParamsE)
        /*0008*/ 	.word	0x000000a8


	//----- nvinfo : EIATTR_FRAME_SIZE
	.align		4
.L_15:
        /*000c*/ 	.byte	0x04, 0x11
        /*000e*/ 	.short	(.L_17 - .L_16)
	.align		4
.L_16:
        /*0010*/ 	.word	index@(_ZN7cutlass13device_kernelINS_4gemm6kernel13GemmUniversalIN4cute5tupleIJiiiiEEENS1_10collective13CollectiveMmaINS1_34MainloopSm90TmaGmmaWarpSpecializedILi28ENS5_IJNS4_1CILi4EEENSA_ILi1EEESC_EEENS1_32KernelTmaWarpSpecializedPingpongEEENS5_IJNSA_ILi64EEESG_NSA_ILi32EEEEEENS_10bfloat16_tENS5_IJlSC_lEEESJ_SK_NS4_8TiledMMAINS4_8MMA_AtomIJNS4_4SM904GMMA27MMA_64x64x16_F32BF16BF16_SSILNSO_5MajorE0ELSQ_0ELNSO_7ScaleInE1ELSR_1EEEEEENS4_6LayoutINS5_IJSC_SC_SC_EEENS5_IJNSA_ILi0EEESW_SW_EEEEENS5_IJNS4_10UnderscoreESZ_SZ_EEEEENS4_13SM90_TMA_LOADENS4_14ComposedLayoutINS4_7SwizzleILi2ELi4ELi3EEENS4_18smem_ptr_flag_bitsILi16EEENSU_INS5_IJNSA_ILi8EEESH_EEENS5_IJSH_SC_EEEEEEEvNS4_8identityENS4_23SM90_TMA_LOAD_MULTICASTES1C_vS1D_EENS_8epilogue10collective6detail29Sm90TmaWarpSpecializedAdapterINS1H_15DefaultEpilogueISJ_SK_SK_NS1G_6thread17LinearCombinationISJ_Li1EffLNS1L_9ScaleType4KindE0ELNS_15FloatRoundStyleE2ESJ_EENS1_15EpilogueDefaultEEEEEvvEEEEvNT_6ParamsE)
        /*0014*/ 	.word	0x00000008


	//----- nvinfo : EIATTR_MIN_STACK_SIZE
	.align		4
.L_17:
        /*0018*/ 	.byte	0x04, 0x12
        /*001a*/ 	.short	(.L_19 - .L_18)
	.align		4
.L_18:
        /*001c*/ 	.word	index@(_ZN7cutlass13device_kernelINS_4gemm6kernel13GemmUniversalIN4cute5tupleIJiiiiEEENS1_10collective13CollectiveMmaINS1_34MainloopSm90TmaGmmaWarpSpecializedILi28ENS5_IJNS4_1CILi4EEENSA_ILi1EEESC_EEENS1_32KernelTmaWarpSpecializedPingpongEEENS5_IJNSA_ILi64EEESG_NSA_ILi32EEEEEENS_10bfloat16_tENS5_IJlSC_lEEESJ_SK_NS4_8TiledMMAINS4_8MMA_AtomIJNS4_4SM904GMMA27MMA_64x64x16_F32BF16BF16_SSILNSO_5MajorE0ELSQ_0ELNSO_7ScaleInE1ELSR_1EEEEEENS4_6LayoutINS5_IJSC_SC_SC_EEENS5_IJNSA_ILi0EEESW_SW_EEEEENS5_IJNS4_10UnderscoreESZ_SZ_EEEEENS4_13SM90_TMA_LOADENS4_14ComposedLayoutINS4_7SwizzleILi2ELi4ELi3EEENS4_18smem_ptr_flag_bitsILi16EEENSU_INS5_IJNSA_ILi8EEESH_EEENS5_IJSH_SC_EEEEEEEvNS4_8identityENS4_23SM90_TMA_LOAD_MULTICASTES1C_vS1D_EENS_8epilogue10collective6detail29Sm90TmaWarpSpecializedAdapterINS1H_15DefaultEpilogueISJ_SK_SK_NS1G_6thread17LinearCombinationISJ_Li1EffLNS1L_9ScaleType4KindE0ELNS_15FloatRoundStyleE2ESJ_EENS1_15EpilogueDefaultEEEEEvvEEEEvNT_6ParamsE)
        /*0020*/ 	.word	0x00000008
.L_19:


//--------------------- .nv.compat                --------------------------
	.section	.nv.compat,"",@"SHT_CUDA_COMPAT_INFO"
	.align	4
        /*0000*/ 	.byte	0x02, 0x09, 0x01, 0x00, 0x02, 0x02, 0x04, 0x00, 0x02, 0x05, 0x05, 0x00, 0x03, 0x07, 0x01, 0x01
        /*0010*/ 	.byte	0x02, 0x03, 0x01, 0x00, 0x02, 0x06, 0x01, 0x00, 0x04, 0x0b, 0x08, 0x00, 0x00, 0x00, 0x00, 0x00
        /*0020*/ 	.byte	0x00, 0x00, 0x00, 0x00


//--------------------- .nv.info._ZN7cutlass13device_kernelINS_4gemm6kernel13GemmUniversalIN4cute5tupleIJiiiiEEENS1_10collective13CollectiveMmaINS1_34MainloopSm90TmaGmmaWarpSpecializedILi28ENS5_IJNS4_1CILi4EEENSA_ILi1EEESC_EEENS1_32KernelTmaWarpSpecializedPingpongEEENS5_IJNSA_ILi64EEESG_NSA_ILi32EEEEEENS_10bfloat16_tENS5_IJlSC_lEEESJ_SK_NS4_8TiledMMAINS4_8MMA_AtomIJNS4_4SM904GMMA27MMA_64x64x16_F32BF16BF16_SSILNSO_5MajorE0ELSQ_0ELNSO_7ScaleInE1ELSR_1EEEEEENS4_6LayoutINS5_IJSC_SC_SC_EEENS5_IJNSA_ILi0EEESW_SW_EEEEENS5_IJNS4_10UnderscoreESZ_SZ_EEEEENS4_13SM90_TMA_LOADENS4_14ComposedLayoutINS4_7SwizzleILi2ELi4ELi3EEENS4_18smem_ptr_flag_bitsILi16EEENSU_INS5_IJNSA_ILi8EEESH_EEENS5_IJSH_SC_EEEEEEEvNS4_8identityENS4_23SM90_TMA_LOAD_MULTICASTES1C_vS1D_EENS_8epilogue10collective6detail29Sm90TmaWarpSpecializedAdapterINS1H_15DefaultEpilogueISJ_SK_SK_NS1G_6thread17LinearCombinationISJ_Li1EffLNS1L_9ScaleType4KindE0ELNS_15FloatRoundStyleE2ESJ_EENS1_15EpilogueDefaultEEEEEvvEEEEvNT_6ParamsE --------------------------
	.section	.nv.info._ZN7cutlass13device_kernelINS_4gemm6kernel13GemmUniversalIN4cute5tupleIJiiiiEEENS1_10collective13CollectiveMmaINS1_34MainloopSm90TmaGmmaWarpSpecializedILi28ENS5_IJNS4_1CILi4EEENSA_ILi1EEESC_EEENS1_32KernelTmaWarpSpecializedPingpongEEENS5_IJNSA_ILi64EEESG_NSA_ILi32EEEEEENS_10bfloat16_tENS5_IJlSC_lEEESJ_SK_NS4_8TiledMMAINS4_8MMA_AtomIJNS4_4SM904GMMA27MMA_64x64x16_F32BF16BF16_SSILNSO_5MajorE0ELSQ_0ELNSO_7ScaleInE1ELSR_1EEEEEENS4_6LayoutINS5_IJSC_SC_SC_EEENS5_IJNSA_ILi0EEESW_SW_EEEEENS5_IJNS4_10UnderscoreESZ_SZ_EEEEENS4_13SM90_TMA_LOADENS4_14ComposedLayoutINS4_7SwizzleILi2ELi4ELi3EEENS4_18smem_ptr_flag_bitsILi16EEENSU_INS5_IJNSA_ILi8EEESH_EEENS5_IJSH_SC_EEEEEEEvNS4_8identityENS4_23SM90_TMA_LOAD_MULTICASTES1C_vS1D_EENS_8epilogue10collective6detail29Sm90TmaWarpSpecializedAdapterINS1H_15DefaultEpilogueISJ_SK_SK_NS1G_6thread17LinearCombinationISJ_Li1EffLNS1L_9ScaleType4KindE0ELNS_15FloatRoundStyleE2ESJ_EENS1_15EpilogueDefaultEEEEEvvEEEEvNT_6ParamsE,"",@"SHT_CUDA_INFO"
	.sectionflags	@""
	.align	4


	//----- nvinfo : EIATTR_CUDA_API_VERSION
	.align		4
        /*0000*/ 	.byte	0x04, 0x37
        /*0002*/ 	.short	(.L_21 - .L_20)
.L_20:
        /*0004*/ 	.word	0x00000082


	//----- nvinfo : EIATTR_KPARAM_INFO
	.align		4
.L_21:
        /*0008*/ 	.byte	0x04, 0x17
        /*000a*/ 	.short	(.L_23 - .L_22)
.L_22:
        /*000c*/ 	.word	0x00000000
        /*0010*/ 	.short	0x0000
        /*0012*/ 	.short	0x0070
        /*0014*/ 	.byte	0x00, 0xf0, 0x01, 0x10


	//----- nvinfo : EIATTR_SPARSE_MMA_MASK
	.align		4
.L_23:
        /*0018*/ 	.byte	0x03, 0x50
        /*001a*/ 	.short	0x0000


	//----- nvinfo : EIATTR_MAXREG_COUNT
	.align		4
        /*001c*/ 	.byte	0x03, 0x1b
        /*001e*/ 	.short	0x00a8


	//----- nvinfo : EIATTR_NUM_BARRIERS
	.align		4
        /*0020*/ 	.byte	0x02, 0x4c
        /*0022*/ 	.byte	0x01
	.zero		1


	//----- nvinfo : EIATTR_EXTERNS
	.align		4
        /*0024*/ 	.byte	0x04, 0x0f
        /*0026*/ 	.short	(.L_25 - .L_24)


	//   ....[0]....
	.align		4
.L_24:
        /*0028*/ 	.word	index@(__assertfail)


	//----- nvinfo : EIATTR_ANNOTATIONS
	.align		4
.L_25:
        /*002c*/ 	.byte	0x04, 0x55
        /*002e*/ 	.short	(.L_27 - .L_26)


	//   ....[0]....
.L_26:
        /*0030*/ 	.word	0x00000001
        /*0034*/ 	.byte	0x00, 0x11, 0x00, 0x00, 0x01, 0x00, 0x00, 0x00, 0xf0, 0x46, 0x00, 0x00, 0x01, 0x00, 0x00, 0x00
        /*0044*/ 	.byte	0x70, 0x53, 0x00, 0x00


	//----- nvinfo : EIATTR_MERCURY_ISA_VERSION
	.align		4
.L_27:
        /*0048*/ 	.byte	0x03, 0x5f
        /*004a*/ 	.short	0x0101


	//----- nvinfo : EIATTR_INT_WARP_WIDE_INSTR_OFFSETS
	.align		4
        /*004c*/ 	.byte	0x04, 0x31
        /*004e*/ 	.short	(.L_29 - .L_28)


	//   ....[0]....
.L_28:
        /*0050*/ 	.word	0x000008d0


	//   ....[1]....
        /*0054*/ 	.word	0x000008f0


	//   ....[2]....
        /*0058*/ 	.word	0x00000910


	//   ....[3]....
        /*005c*/ 	.word	0x00000a00


	//   ....[4]....
        /*0060*/ 	.word	0x00000a20


	//   ....[5]....
        /*0064*/ 	.word	0x00000a30


	//   ....[6]....
        /*0068*/ 	.word	0x00000ae0


	//   ....[7]....
        /*006c*/ 	.word	0x00000b30


	//   ....[8]....
        /*0070*/ 	.word	0x00002170


	//----- nvinfo : EIATTR_COOP_GROUP_MASK_REGIDS
	.align		4
.L_29:
        /*0074*/ 	.byte	0x04, 0x29
        /*0076*/ 	.short	(.L_31 - .L_30)


	//   ....[0]....
.L_30:
        /*0078*/ 	.word	0xffffffff


	//   ....[1]....
        /*007c*/ 	.word	0xffffffff


	//   ....[2]....
        /*0080*/ 	.word	0xffffffff


	//   ....[3]....
        /*0084*/ 	.word	0xffffffff


	//   ....[4]....
        /*0088*/ 	.word	0xffffffff


	//   ....[5]....
        /*008c*/ 	.word	0xffffffff


	//   ....[6]....
        /*0090*/ 	.word	0xffffffff


	//----- nvinfo : EIATTR_COOP_GROUP_INSTR_OFFSETS
	.align		4
.L_31:
        /*0094*/ 	.byte	0x04, 0x28
        /*0096*/ 	.short	(.L_33 - .L_32)


	//   ....[0]....
.L_32:
        /*0098*/ 	.word	0x00000070


	//   ....[1]....
        /*009c*/ 	.word	0x00000080


	//   ....[2]....
        /*00a0*/ 	.word	0x00000140


	//   ....[3]....
        /*00a4*/ 	.word	0x00000660


	//   ....[4]....
        /*00a8*/ 	.word	0x000006a0


	//   ....[5]....
        /*00ac*/ 	.word	0x00000a50


	//   ....[6]....
        /*00b0*/ 	.word	0x00000ca0


	//----- nvinfo : EIATTR_REG_RECONFIG
	.align		4
.L_33:
        /*00b4*/ 	.byte	0x01, 0x54
	.zero		2


	//----- nvinfo : EIATTR_SYSCALL_OFFSETS
	.align		4
        /*00b8*/ 	.byte	0x04, 0x46
        /*00ba*/ 	.short	(.L_35 - .L_34)


	//   ....[0]....
.L_34:
        /*00bc*/ 	.word	0x00001bb0


	//----- nvinfo : EIATTR_MBARRIER_INSTR_OFFSETS
	.align		4
.L_35:
        /*00c0*/ 	.byte	0x04, 0x39
        /*00c2*/ 	.short	(.L_37 - .L_36)


	//   ....[0]....
.L_36:
        /*00c4*/ 	.word	0x000002a0
        /*00c8*/ 	.word	0x000000ff
        /*00cc*/ 	.word	0x00000000
        /*00d0*/ 	.short	0x0100
        /*00d2*/ 	.byte	0x08
	.zero		1


	//   ....[1]....
        /*00d4*/ 	.word	0x000002b0
        /*00d8*/ 	.word	0x000000ff
        /*00dc*/ 	.word	0x000000e0
        /*00e0*/ 	.short	0x0100
        /*00e2*/ 	.byte	0x08
	.zero		1


	//   ....[2]....
        /*00e4*/ 	.word	0x000002c0
        /*00e8*/ 	.word	0x000000ff
        /*00ec*/ 	.word	0x00000008
        /*00f0*/ 	.short	0x0100
        /*00f2*/ 	.byte	0x08
	.zero		1


	//   ....[3]....
        /*00f4*/ 	.word	0x000002d0
        /*00f8*/ 	.word	0x000000ff
        /*00fc*/ 	.word	0x000000e8
        /*0100*/ 	.short	0x0100
        /*0102*/ 	.byte	0x08
	.zero		1


	//   ....[4]....
        /*0104*/ 	.word	0x000002e0
        /*0108*/ 	.word	0x000000ff
        /*010c*/ 	.word	0x00000010
        /*0110*/ 	.short	0x0100
        /*0112*/ 	.byte	0x08
	.zero		1


	//   ....[5]....
        /*0114*/ 	.word	0x000002f0
        /*0118*/ 	.word	0x000000ff
        /*011c*/ 	.word	0x000000f0
        /*0120*/ 	.short	0x0100
        /*0122*/ 	.byte	0x08
	.zero		1


	//   ....[6]....
        /*0124*/ 	.word	0x00000300
        /*0128*/ 	.word	0x000000ff
        /*012c*/ 	.word	0x00000018
        /*0130*/ 	.short	0x0100
        /*0132*/ 	.byte	0x08
	.zero		1


	//   ....[7]....
        /*0134*/ 	.word	0x00000310
        /*0138*/ 	.word	0x000000ff
        /*013c*/ 	.word	0x000000f8
        /*0140*/ 	.short	0x0100
        /*0142*/ 	.byte	0x08
	.zero		1


	//   ....[8]....
        /*0144*/ 	.word	0x00000320
        /*0148*/ 	.word	0x000000ff
        /*014c*/ 	.word	0x00000020
        /*0150*/ 	.short	0x0100
        /*0152*/ 	.byte	0x08
	.zero		1


	//   ....[9]....
        /*0154*/ 	.word	0x00000330
        /*0158*/ 	.word	0x000000ff
        /*015c*/ 	.word	0x00000100
        /*0160*/ 	.short	0x0100
        /*0162*/ 	.byte	0x08
	.zero		1


	//   ....[10]....
        /*0164*/ 	.word	0x00000340
        /*0168*/ 	.word	0x000000ff
        /*016c*/ 	.word	0x00000028
        /*0170*/ 	.short	0x0100
        /*0172*/ 	.byte	0x08
	.zero		1


	//   ....[11]....
        /*0174*/ 	.word	0x00000350
        /*0178*/ 	.word	0x000000ff
        /*017c*/ 	.word	0x00000108
        /*0180*/ 	.short	0x0100
        /*0182*/ 	.byte	0x08
	.zero		1


	//   ....[12]....
        /*0184*/ 	.word	0x00000360
        /*0188*/ 	.word	0x000000ff
        /*018c*/ 	.word	0x00000030
        /*0190*/ 	.short	0x0100
        /*0192*/ 	.byte	0x08
	.zero		1


	//   ....[13]....
        /*0194*/ 	.word	0x00000370
        /*0198*/ 	.word	0x000000ff
        /*019c*/ 	.word	0x00000110
        /*01a0*/ 	.short	0x0100
        /*01a2*/ 	.byte	0x08
	.zero		1


	//   ....[14]....
        /*01a4*/ 	.word	0x00000380
        /*01a8*/ 	.word	0x000000ff
        /*01ac*/ 	.word	0x00000038
        /*01b0*/ 	.short	0x0100
        /*01b2*/ 	.byte	0x08
	.zero		1


	//   ....[15]....
        /*01b4*/ 	.word	0x00000390
        /*01b8*/ 	.word	0x000000ff
        /*01bc*/ 	.word	0x00000118
        /*01c0*/ 	.short	0x0100
        /*01c2*/ 	.byte	0x08
	.zero		1


	//   ....[16]....
        /*01c4*/ 	.word	0x000003a0
        /*01c8*/ 	.word	0x000000ff
        /*01cc*/ 	.word	0x00000040
        /*01d0*/ 	.short	0x0100
        /*01d2*/ 	.byte	0x08
	.zero		1


	//   ....[17]....
        /*01d4*/ 	.word	0x000003b0
        /*01d8*/ 	.word	0x000000ff
        /*01dc*/ 	.word	0x00000120
        /*01e0*/ 	.short	0x0100
        /*01e2*/ 	.byte	0x08
	.zero		1


	//   ....[18]....
        /*01e4*/ 	.word	0x000003c0
        /*01e8*/ 	.word	0x000000ff
        /*01ec*/ 	.word	0x00000048
        /*01f0*/ 	.short	0x0100
        /*01f2*/ 	.byte	0x08
	.zero		1


	//   ....[19]....
        /*01f4*/ 	.word	0x000003d0
        /*01f8*/ 	.word	0x000000ff
        /*01fc*/ 	.word	0x00000128
        /*0200*/ 	.short	0x0100
        /*0202*/ 	.byte	0x08
	.zero		1


	//   ....[20]....
        /*0204*/ 	.word	0x000003e0
        /*0208*/ 	.word	0x000000ff
        /*020c*/ 	.word	0x00000050
        /*0210*/ 	.short	0x0100
        /*0212*/ 	.byte	0x08
	.zero		1


	//   ....[21]....
        /*0214*/ 	.word	0x000003f0
        /*0218*/ 	.word	0x000000ff
        /*021c*/ 	.word	0x00000130
        /*0220*/ 	.short	0x0100
        /*0222*/ 	.byte	0x08
	.zero		1


	//   ....[22]....
        /*0224*/ 	.word	0x00000400
        /*0228*/ 	.word	0x000000ff
        /*022c*/ 	.word	0x00000058
        /*0230*/ 	.short	0x0100
        /*0232*/ 	.byte	0x08
	.zero		1


	//   ....[23]....
        /*0234*/ 	.word	0x00000410
        /*0238*/ 	.word	0x000000ff
        /*023c*/ 	.word	0x00000138
        /*0240*/ 	.short	0x0100
        /*0242*/ 	.byte	0x08
	.zero		1


	//   ....[24]....
        /*0244*/ 	.word	0x00000420
        /*0248*/ 	.word	0x000000ff
        /*024c*/ 	.word	0x00000060
        /*0250*/ 	.short	0x0100
        /*0252*/ 	.byte	0x08
	.zero		1


	//   ....[25]....
        /*0254*/ 	.word	0x00000430
        /*0258*/ 	.word	0x000000ff
        /*025c*/ 	.word	0x00000140
        /*0260*/ 	.short	0x0100
        /*0262*/ 	.byte	0x08
	.zero		1


	//   ....[26]....
        /*0264*/ 	.word	0x00000440
        /*0268*/ 	.word	0x000000ff
        /*026c*/ 	.word	0x00000068
        /*0270*/ 	.short	0x0100
        /*0272*/ 	.byte	0x08
	.zero		1


	//   ....[27]....
        /*0274*/ 	.word	0x00000450
        /*0278*/ 	.word	0x000000ff
        /*027c*/ 	.word	0x00000148
        /*0280*/ 	.short	0x0100
        /*0282*/ 	.byte	0x08
	.zero		1


	//   ....[28]....
        /*0284*/ 	.word	0x00000460
        /*0288*/ 	.word	0x000000ff
        /*028c*/ 	.word	0x00000070
        /*0290*/ 	.short	0x0100
        /*0292*/ 	.byte	0x08
	.zero		1


	//   ....[29]....
        /*0294*/ 	.word	0x00000470
        /*0298*/ 	.word	0x000000ff
        /*029c*/ 	.word	0x00000150
        /*02a0*/ 	.short	0x0100
        /*02a2*/ 	.byte	0x08
	.zero		1


	//   ....[30]....
        /*02a4*/ 	.word	0x00000480
        /*02a8*/ 	.word	0x000000ff
        /*02ac*/ 	.word	0x00000078
        /*02b0*/ 	.short	0x0100
        /*02b2*/ 	.byte	0x08
	.zero		1


	//   ....[31]....
        /*02b4*/ 	.word	0x00000490
        /*02b8*/ 	.word	0x000000ff
        /*02bc*/ 	.word	0x00000158
        /*02c0*/ 	.short	0x0100
        /*02c2*/ 	.byte	0x08
	.zero		1


	//   ....[32]....
        /*02c4*/ 	.word	0x000004a0
        /*02c8*/ 	.word	0x000000ff
        /*02cc*/ 	.word	0x00000080
        /*02d0*/ 	.short	0x0100
        /*02d2*/ 	.byte	0x08
	.zero		1


	//   ....[33]....
        /*02d4*/ 	.word	0x000004b0
        /*02d8*/ 	.word	0x000000ff
        /*02dc*/ 	.word	0x00000160
        /*02e0*/ 	.short	0x0100
        /*02e2*/ 	.byte	0x08
	.zero		1


	//   ....[34]....
        /*02e4*/ 	.word	0x000004c0
        /*02e8*/ 	.word	0x000000ff
        /*02ec*/ 	.word	0x00000088
        /*02f0*/ 	.short	0x0100
        /*02f2*/ 	.byte	0x08
	.zero		1


	//   ....[35]....
        /*02f4*/ 	.word	0x000004d0
        /*02f8*/ 	.word	0x000000ff
        /*02fc*/ 	.word	0x00000168
        /*0300*/ 	.short	0x0100
        /*0302*/ 	.byte	0x08
	.zero		1


	//   ....[36]....
        /*0304*/ 	.word	0x000004e0
        /*0308*/ 	.word	0x000000ff
        /*030c*/ 	.word	0x00000090
        /*0310*/ 	.short	0x0100
        /*0312*/ 	.byte	0x08
	.zero		1


	//   ....[37]....
        /*0314*/ 	.word	0x000004f0
        /*0318*/ 	.word	0x000000ff
        /*031c*/ 	.word	0x00000170
        /*0320*/ 	.short	0x0100
        /*0322*/ 	.byte	0x08
	.zero		1


	//   ....[38]....
        /*0324*/ 	.word	0x00000500
        /*0328*/ 	.word	0x000000ff
        /*032c*/ 	.word	0x00000098
        /*0330*/ 	.short	0x0100
        /*0332*/ 	.byte	0x08
	.zero		1


	//   ....[39]....
        /*0334*/ 	.word	0x00000510
        /*0338*/ 	.word	0x000000ff
        /*033c*/ 	.word	0x00000178
        /*0340*/ 	.short	0x0100
        /*0342*/ 	.byte	0x08
	.zero		1


	//   ....[40]....
        /*0344*/ 	.word	0x00000520
        /*0348*/ 	.word	0x000000ff
        /*034c*/ 	.word	0x000000a0
        /*0350*/ 	.short	0x0100
        /*0352*/ 	.byte	0x08
	.zero		1


	//   ....[41]....
        /*0354*/ 	.word	0x00000530
        /*0358*/ 	.word	0x000000ff
        /*035c*/ 	.word	0x00000180
        /*0360*/ 	.short	0x0100
        /*0362*/ 	.byte	0x08
	.zero		1


	//   ....[42]....
        /*0364*/ 	.word	0x00000540
        /*0368*/ 	.word	0x000000ff
        /*036c*/ 	.word	0x000000a8
        /*0370*/ 	.short	0x0100
        /*0372*/ 	.byte	0x08
	.zero		1


	//   ....[43]....
        /*0374*/ 	.word	0x00000550
        /*0378*/ 	.word	0x000000ff
        /*037c*/ 	.word	0x00000188
        /*0380*/ 	.short	0x0100
        /*0382*/ 	.byte	0x08
	.zero		1


	//   ....[44]....
        /*0384*/ 	.word	0x00000560
        /*0388*/ 	.word	0x000000ff
        /*038c*/ 	.word	0x000000b0
        /*0390*/ 	.short	0x0100
        /*0392*/ 	.byte	0x08
	.zero		1


	//   ....[45]....
        /*0394*/ 	.word	0x00000570
        /*0398*/ 	.word	0x000000ff
        /*039c*/ 	.word	0x00000190
        /*03a0*/ 	.short	0x0100
        /*03a2*/ 	.byte	0x08
	.zero		1


	//   ....[46]....
        /*03a4*/ 	.word	0x00000580
        /*03a8*/ 	.word	0x000000ff
        /*03ac*/ 	.word	0x000000b8
        /*03b0*/ 	.short	0x0100
        /*03b2*/ 	.byte	0x08
	.zero		1


	//   ....[47]....
        /*03b4*/ 	.word	0x00000590
        /*03b8*/ 	.word	0x000000ff
        /*03bc*/ 	.word	0x00000198
        /*03c0*/ 	.short	0x0100
        /*03c2*/ 	.byte	0x08
	.zero		1


	//   ....[48]....
        /*03c4*/ 	.word	0x000005a0
        /*03c8*/ 	.word	0x000000ff
        /*03cc*/ 	.word	0x000000c0
        /*03d0*/ 	.short	0x0100
        /*03d2*/ 	.byte	0x08
	.zero		1


	//   ....[49]....
        /*03d4*/ 	.word	0x000005b0
        /*03d8*/ 	.word	0x000000ff
        /*03dc*/ 	.word	0x000001a0
        /*03e0*/ 	.short	0x0100
        /*03e2*/ 	.byte	0x08
	.zero		1


	//   ....[50]....
        /*03e4*/ 	.word	0x000005c0
        /*03e8*/ 	.word	0x000000ff
        /*03ec*/ 	.word	0x000000c8
        /*03f0*/ 	.short	0x0100
        /*03f2*/ 	.byte	0x08
	.zero		1


	//   ....[51]....
        /*03f4*/ 	.word	0x000005d0
        /*03f8*/ 	.word	0x000000ff
        /*03fc*/ 	.word	0x000001a8
        /*0400*/ 	.short	0x0100
        /*0402*/ 	.byte	0x08
	.zero		1


	//   ....[52]....
        /*0404*/ 	.word	0x000005e0
        /*0408*/ 	.word	0x000000ff
        /*040c*/ 	.word	0x000000d0
        /*0410*/ 	.short	0x0100
        /*0412*/ 	.byte	0x08
	.zero		1


	//   ....[53]....
        /*0414*/ 	.word	0x000005f0
        /*0418*/ 	.word	0x000000ff
        /*041c*/ 	.word	0x000001b0
        /*0420*/ 	.short	0x0100
        /*0422*/ 	.byte	0x08
	.zero		1


	//   ....[54]....
        /*0424*/ 	.word	0x00000600
        /*0428*/ 	.word	0x000000ff
        /*042c*/ 	.word	0x000000d8
        /*0430*/ 	.short	0x0100
        /*0432*/ 	.byte	0x08
	.zero		1


	//   ....[55]....
        /*0434*/ 	.word	0x00000610
        /*0438*/ 	.word	0x000000ff
        /*043c*/ 	.word	0x000001b8
        /*0440*/ 	.short	0x0100
        /*0442*/ 	.byte	0x08
	.zero		1


	//   ....[56]....
        /*0444*/ 	.word	0x00000b60
        /*0448*/ 	.word	0x000000ff
        /*044c*/ 	.word	0x000001f0
        /*0450*/ 	.short	0x0100
        /*0452*/ 	.byte	0x08
	.zero		1


	//   ....[57]....
        /*0454*/ 	.word	0x00000bf0
        /*0458*/ 	.word	0x000000ff
        /*045c*/ 	.word	0x000001f8
        /*0460*/ 	.short	0x0100
        /*0462*/ 	.byte	0x08
	.zero		1


	//   ....[58]....
        /*0464*/ 	.word	0x00000c20
        /*0468*/ 	.word	0x000000ff
        /*046c*/ 	.word	0x000001d0
        /*0470*/ 	.short	0x0100
        /*0472*/ 	.byte	0x09
	.zero		1


	//   ....[59]....
        /*0474*/ 	.word	0x00000c30
        /*0478*/ 	.word	0x000000ff
        /*047c*/ 	.word	0x000001d8
        /*0480*/ 	.short	0x0100
        /*0482*/ 	.byte	0x09
	.zero		1


	//   ....[60]....
        /*0484*/ 	.word	0x00000c40
        /*0488*/ 	.word	0x000000ff
        /*048c*/ 	.word	0x000001e0
        /*0490*/ 	.short	0x0100
        /*0492*/ 	.byte	0x09
	.zero		1


	//   ....[61]....
        /*0494*/ 	.word	0x00000c50
        /*0498*/ 	.word	0x000000ff
        /*049c*/ 	.word	0x000001e8
        /*04a0*/ 	.short	0x0100
        /*04a2*/ 	.byte	0x09
	.zero		1


	//   ....[62]....
        /*04a4*/ 	.word	0x00001a90
        /*04a8*/ 	.word	0x0000003f
        /*04ac*/ 	.word	0x00000000
        /*04b0*/ 	.short	0x010a
        /*04b2*/ 	.byte	0x2a
	.zero		1


	//   ....[63]....
        /*04b4*/ 	.word	0x00001c30
        /*04b8*/ 	.word	0x00000003
        /*04bc*/ 	.word	0x00000000
        /*04c0*/ 	.short	0x010a
        /*04c2*/ 	.byte	0x3f
	.zero		1


	//   ....[64]....
        /*04c4*/ 	.word	0x00001c70
        /*04c8*/ 	.word	0x00000003
        /*04cc*/ 	.word	0x00000000
        /*04d0*/ 	.short	0x010a
        /*04d2*/ 	.byte	0x3f
	.zero		1


	//   ....[65]....
        /*04d4*/ 	.word	0x00001e70
        /*04d8*/ 	.word	0x000000ff
        /*04dc*/ 	.word	0x00000000
        /*04e0*/ 	.short	0x010a
        /*04e2*/ 	.byte	0x04
	.zero		1


	//   ....[66]....
        /*04e4*/ 	.word	0x00001eb0
        /*04e8*/ 	.word	0x000000ff
        /*04ec*/ 	.word	0x00000000
        /*04f0*/ 	.short	0x010a
        /*04f2*/ 	.byte	0x04
	.zero		1


	//   ....[67]....
        /*04f4*/ 	.word	0x00002010
        /*04f8*/ 	.word	0x00000005
        /*04fc*/ 	.word	0x00000000
        /*0500*/ 	.short	0x0101
        /*0502*/ 	.byte	0x3f
	.zero		1


	//   ....[68]....
        /*0504*/ 	.word	0x00002110
        /*0508*/ 	.word	0x00000040
        /*050c*/ 	.word	0x00000000
        /*0510*/ 	.short	0x0101
        /*0512*/ 	.byte	0x2f
	.zero		1


	//   ....[69]....
        /*0514*/ 	.word	0x00002210
        /*0518*/ 	.word	0x00000003
        /*051c*/ 	.word	0x00000000
        /*0520*/ 	.short	0x0101
        /*0522*/ 	.byte	0x3f
	.zero		1


	//   ....[70]....
        /*0524*/ 	.word	0x000022d0
        /*0528*/ 	.word	0x0000003f
        /*052c*/ 	.word	0x00000010
        /*0530*/ 	.short	0x010a
        /*0532*/ 	.byte	0x2a
	.zero		1


	//   ....[71]....
        /*0534*/ 	.word	0x00004710
        /*0538*/ 	.word	0x00000042
        /*053c*/ 	.word	0x00000000
        /*0540*/ 	.short	0x0101
        /*0542*/ 	.byte	0x2f
	.zero		1


	//   ....[72]....
        /*0544*/ 	.word	0x000050c0
        /*0548*/ 	.word	0x0000000d
        /*054c*/ 	.word	0x000000e0
        /*0550*/ 	.short	0x010a
        /*0552*/ 	.byte	0x3f
	.zero		1


	//   ....[73]....
        /*0554*/ 	.word	0x00005480
        /*0558*/ 	.word	0x00000002
        /*055c*/ 	.word	0x000001f8
        /*0560*/ 	.short	0x0101
        /*0562*/ 	.byte	0x3f
	.zero		1


	//   ....[74]....
        /*0564*/ 	.word	0x00005c10
        /*0568*/ 	.word	0x00000007
        /*056c*/ 	.word	0x00000000
        /*0570*/ 	.short	0x010a
        /*0572*/ 	.byte	0x3f
	.zero		1


	//   ....[75]....
        /*0574*/ 	.word	0x00005c90
        /*0578*/ 	.word	0x00000009
        /*057c*/ 	.word	0x00000000
        /*0580*/ 	.short	0x010a
        /*0582*/ 	.byte	0x3f
	.zero		1


	//   ....[76]....
        /*0584*/ 	.word	0x00005d20
        /*0588*/ 	.word	0x00000006
        /*058c*/ 	.word	0x00000000
        /*0590*/ 	.short	0x010a
        /*0592*/ 	.byte	0x3f
	.zero		1


	//   ....[77]....
        /*0594*/ 	.word	0x00005db0
        /*0598*/ 	.word	0x00000009
        /*059c*/ 	.word	0x00000000
        /*05a0*/ 	.short	0x010a
        /*05a2*/ 	.byte	0x3f
	.zero		1


	//   ....[78]....
        /*05a4*/ 	.word	0x00005e40
        /*05a8*/ 	.word	0x00000006
        /*05ac*/ 	.word	0x00000000
        /*05b0*/ 	.short	0x010a
        /*05b2*/ 	.byte	0x3f
	.zero		1


	//   ....[79]....
        /*05b4*/ 	.word	0x00005ed0
        /*05b8*/ 	.word	0x00000009
        /*05bc*/ 	.word	0x00000000
        /*05c0*/ 	.short	0x010a
        /*05c2*/ 	.byte	0x3f
	.zero		1


	//   ....[80]....
        /*05c4*/ 	.word	0x00005f60
        /*05c8*/ 	.word	0x00000006
        /*05cc*/ 	.word	0x00000000
        /*05d0*/ 	.short	0x010a
        /*05d2*/ 	.byte	0x3f
	.zero		1


	//   ....[81]....
        /*05d4*/ 	.word	0x00005ff0
        /*05d8*/ 	.word	0x00000009
        /*05dc*/ 	.word	0x00000000
        /*05e0*/ 	.short	0x010a
        /*05e2*/ 	.byte	0x3f
	.zero		1


	//   ....[82]....
        /*05e4*/ 	.word	0x00006080
        /*05e8*/ 	.word	0x00000006
        /*05ec*/ 	.word	0x00000000
        /*05f0*/ 	.short	0x010a
        /*05f2*/ 	.byte	0x3f
	.zero		1


	//   ....[83]....
        /*05f4*/ 	.word	0x00006110
        /*05f8*/ 	.word	0x00000009
        /*05fc*/ 	.word	0x00000000
        /*0600*/ 	.short	0x010a
        /*0602*/ 	.byte	0x3f
	.zero		1


	//   ....[84]....
        /*0604*/ 	.word	0x000061a0
        /*0608*/ 	.word	0x00000006
        /*060c*/ 	.word	0x00000000
        /*0610*/ 	.short	0x010a
        /*0612*/ 	.byte	0x3f
	.zero		1


	//   ....[85]....
        /*0614*/ 	.word	0x00006230
        /*0618*/ 	.word	0x00000009
        /*061c*/ 	.word	0x00000000
        /*0620*/ 	.short	0x010a
        /*0622*/ 	.byte	0x3f
	.zero		1


	//   ....[86]....
        /*0624*/ 	.word	0x000062c0
        /*0628*/ 	.word	0x00000006
        /*062c*/ 	.word	0x00000000
        /*0630*/ 	.short	0x010a
        /*0632*/ 	.byte	0x3f
	.zero		1


	//   ....[87]....
        /*0634*/ 	.word	0x00006350
        /*0638*/ 	.word	0x00000009
        /*063c*/ 	.word	0x00000000
        /*0640*/ 	.short	0x010a
        /*0642*/ 	.byte	0x3f
	.zero		1


	//   ....[88]....
        /*0644*/ 	.word	0x000063e0
        /*0648*/ 	.word	0x00000006
        /*064c*/ 	.word	0x00000000
        /*0650*/ 	.short	0x010a
        /*0652*/ 	.byte	0x3f
	.zero		1


	//   ....[89]....
        /*0654*/ 	.word	0x00006470
        /*0658*/ 	.word	0x00000009
        /*065c*/ 	.word	0x00000000
        /*0660*/ 	.short	0x010a
        /*0662*/ 	.byte	0x3f
	.zero		1


	//   ....[90]....
        /*0664*/ 	.word	0x00006500
        /*0668*/ 	.word	0x00000006
        /*066c*/ 	.word	0x00000000
        /*0670*/ 	.short	0x010a
        /*0672*/ 	.byte	0x3f
	.zero		1


	//   ....[91]....
        /*0674*/ 	.word	0x00006590
        /*0678*/ 	.word	0x00000009
        /*067c*/ 	.word	0x00000000
        /*0680*/ 	.short	0x010a
        /*0682*/ 	.byte	0x3f
	.zero		1


	//   ....[92]....
        /*0684*/ 	.word	0x00006620
        /*0688*/ 	.word	0x00000006
        /*068c*/ 	.word	0x00000000
        /*0690*/ 	.short	0x010a
        /*0692*/ 	.byte	0x3f
	.zero		1


	//   ....[93]....
        /*0694*/ 	.word	0x000066b0
        /*0698*/ 	.word	0x00000009
        /*069c*/ 	.word	0x00000000
        /*06a0*/ 	.short	0x010a
        /*06a2*/ 	.byte	0x3f
	.zero		1


	//   ....[94]....
        /*06a4*/ 	.word	0x00006740
        /*06a8*/ 	.word	0x00000006
        /*06ac*/ 	.word	0x00000000
        /*06b0*/ 	.short	0x010a
        /*06b2*/ 	.byte	0x3f
	.zero		1


	//   ....[95]....
        /*06b4*/ 	.word	0x000067d0
        /*06b8*/ 	.word	0x00000009
        /*06bc*/ 	.word	0x00000000
        /*06c0*/ 	.short	0x010a
        /*06c2*/ 	.byte	0x3f
	.zero		1


	//   ....[96]....
        /*06c4*/ 	.word	0x00006860
        /*06c8*/ 	.word	0x00000006
        /*06cc*/ 	.word	0x00000000
        /*06d0*/ 	.short	0x010a
        /*06d2*/ 	.byte	0x3f
	.zero		1


	//   ....[97]....
        /*06d4*/ 	.word	0x000068f0
        /*06d8*/ 	.word	0x00000009
        /*06dc*/ 	.word	0x00000000
        /*06e0*/ 	.short	0x010a
        /*06e2*/ 	.byte	0x3f
	.zero		1


	//   ....[98]....
        /*06e4*/ 	.word	0x00006980
        /*06e8*/ 	.word	0x00000006
        /*06ec*/ 	.word	0x00000000
        /*06f0*/ 	.short	0x010a
        /*06f2*/ 	.byte	0x3f
	.zero		1


	//   ....[99]....
        /*06f4*/ 	.word	0x00006a10
        /*06f8*/ 	.word	0x00000009
        /*06fc*/ 	.word	0x00000000
        /*0700*/ 	.short	0x010a
        /*0702*/ 	.byte	0x3f
	.zero		1


	//   ....[100]....
        /*0704*/ 	.word	0x00006aa0
        /*0708*/ 	.word	0x00000006
        /*070c*/ 	.word	0x00000000
        /*0710*/ 	.short	0x010a
        /*0712*/ 	.byte	0x3f
	.zero		1


	//   ....[101]....
        /*0714*/ 	.word	0x00006b30
        /*0718*/ 	.word	0x00000003
        /*071c*/ 	.word	0x00000000
        /*0720*/ 	.short	0x010a
        /*0722*/ 	.byte	0x3f
	.zero		1


	//   ....[102]....
        /*0724*/ 	.word	0x00006b90
        /*0728*/ 	.word	0x00000041
        /*072c*/ 	.word	0x00000000
        /*0730*/ 	.short	0x010a
        /*0732*/ 	.byte	0x3f
	.zero		1


	//   ....[103]....
        /*0734*/ 	.word	0x00006be0
        /*0738*/ 	.word	0x00000003
        /*073c*/ 	.word	0x00000000
        /*0740*/ 	.short	0x010a
        /*0742*/ 	.byte	0x3f
	.zero		1


	//   ....[104]....
        /*0744*/ 	.word	0x00006c40
        /*0748*/ 	.word	0x00000005
        /*074c*/ 	.word	0x00000000
        /*0750*/ 	.short	0x010a
        /*0752*/ 	.byte	0x3f
	.zero		1


	//   ....[105]....
        /*0754*/ 	.word	0x00006c90
        /*0758*/ 	.word	0x00000041
        /*075c*/ 	.word	0x00000010
        /*0760*/ 	.short	0x010a
        /*0762*/ 	.byte	0x3f
	.zero		1


	//   ....[106]....
        /*0764*/ 	.word	0x00006d60
        /*0768*/ 	.word	0x0000000d
        /*076c*/ 	.word	0x000000e0
        /*0770*/ 	.short	0x010a
        /*0772*/ 	.byte	0x3f
	.zero		1


	//   ....[107]....
        /*0774*/ 	.word	0x00006e30
        /*0778*/ 	.word	0x00000007
        /*077c*/ 	.word	0x00000000
        /*0780*/ 	.short	0x010a
        /*0782*/ 	.byte	0x3f
	.zero		1


	//   ....[108]....
        /*0784*/ 	.word	0x00006e80
        /*0788*/ 	.word	0x00000009
        /*078c*/ 	.word	0x00000000
        /*0790*/ 	.short	0x010a
        /*0792*/ 	.byte	0x3f
	.zero		1


	//   ....[109]....
        /*0794*/ 	.word	0x00006ed0
        /*0798*/ 	.word	0x00000006
        /*079c*/ 	.word	0x00000000
        /*07a0*/ 	.short	0x010a
        /*07a2*/ 	.byte	0x3f
	.zero		1


	//   ....[110]....
        /*07a4*/ 	.word	0x00006f20
        /*07a8*/ 	.word	0x00000009
        /*07ac*/ 	.word	0x00000000
        /*07b0*/ 	.short	0x010a
        /*07b2*/ 	.byte	0x3f
	.zero		1


	//   ....[111]....
        /*07b4*/ 	.word	0x00006f70
        /*07b8*/ 	.word	0x00000006
        /*07bc*/ 	.word	0x00000000
        /*07c0*/ 	.short	0x010a
        /*07c2*/ 	.byte	0x3f
	.zero		1


	//   ....[112]....
        /*07c4*/ 	.word	0x00006fc0
        /*07c8*/ 	.word	0x00000009
        /*07cc*/ 	.word	0x00000000
        /*07d0*/ 	.short	0x010a
        /*07d2*/ 	.byte	0x3f
	.zero		1


	//   ....[113]....
        /*07d4*/ 	.word	0x00007010
        /*07d8*/ 	.word	0x00000006
        /*07dc*/ 	.word	0x00000000
        /*07e0*/ 	.short	0x010a
        /*07e2*/ 	.byte	0x3f
	.zero		1


	//   ....[114]....
        /*07e4*/ 	.word	0x00007060
        /*07e8*/ 	.word	0x00000009
        /*07ec*/ 	.word	0x00000000
        /*07f0*/ 	.short	0x010a
        /*07f2*/ 	.byte	0x3f
	.zero		1


	//   ....[115]....
        /*07f4*/ 	.word	0x000070b0
        /*07f8*/ 	.word	0x00000006
        /*07fc*/ 	.word	0x00000000
        /*0800*/ 	.short	0x010a
        /*0802*/ 	.byte	0x3f
	.zero		1


	//   ....[116]....
        /*0804*/ 	.word	0x00007100
        /*0808*/ 	.word	0x00000009
        /*080c*/ 	.word	0x00000000
        /*0810*/ 	.short	0x010a
        /*0812*/ 	.byte	0x3f
	.zero		1


	//   ....[117]....
        /*0814*/ 	.word	0x00007150
        /*0818*/ 	.word	0x00000006
        /*081c*/ 	.word	0x00000000
        /*0820*/ 	.short	0x010a
        /*0822*/ 	.byte	0x3f
	.zero		1


	//   ....[118]....
        /*0824*/ 	.word	0x000071a0
        /*0828*/ 	.word	0x00000009
        /*082c*/ 	.word	0x00000000
        /*0830*/ 	.short	0x010a
        /*0832*/ 	.byte	0x3f
	.zero		1


	//   ....[119]....
        /*0834*/ 	.word	0x000071f0
        /*0838*/ 	.word	0x00000006
        /*083c*/ 	.word	0x00000000
        /*0840*/ 	.short	0x010a
        /*0842*/ 	.byte	0x3f
	.zero		1


	//   ....[120]....
        /*0844*/ 	.word	0x00007240
        /*0848*/ 	.word	0x00000009
        /*084c*/ 	.word	0x00000000
        /*0850*/ 	.short	0x010a
        /*0852*/ 	.byte	0x3f
	.zero		1


	//   ....[121]....
        /*0854*/ 	.word	0x00007290
        /*0858*/ 	.word	0x00000006
        /*085c*/ 	.word	0x00000000
        /*0860*/ 	.short	0x010a
        /*0862*/ 	.byte	0x3f
	.zero		1


	//   ....[122]....
        /*0864*/ 	.word	0x000072e0
        /*0868*/ 	.word	0x00000009
        /*086c*/ 	.word	0x00000000
        /*0870*/ 	.short	0x010a
        /*0872*/ 	.byte	0x3f
	.zero		1


	//   ....[123]....
        /*0874*/ 	.word	0x00007330
        /*0878*/ 	.word	0x00000006
        /*087c*/ 	.word	0x00000000
        /*0880*/ 	.short	0x010a
        /*0882*/ 	.byte	0x3f
	.zero		1


	//   ....[124]....
        /*0884*/ 	.word	0x00007380
        /*0888*/ 	.word	0x00000009
        /*088c*/ 	.word	0x00000000
        /*0890*/ 	.short	0x010a
        /*0892*/ 	.byte	0x3f
	.zero		1


	//   ....[125]....
        /*0894*/ 	.word	0x000073d0
        /*0898*/ 	.word	0x00000006
        /*089c*/ 	.word	0x00000000
        /*08a0*/ 	.short	0x010a
        /*08a2*/ 	.byte	0x3f
	.zero		1


	//   ....[126]....
        /*08a4*/ 	.word	0x00007420
        /*08a8*/ 	.word	0x00000009
        /*08ac*/ 	.word	0x00000000
        /*08b0*/ 	.short	0x010a
        /*08b2*/ 	.byte	0x3f
	.zero		1


	//   ....[127]....
        /*08b4*/ 	.word	0x00007470
        /*08b8*/ 	.word	0x00000006
        /*08bc*/ 	.word	0x00000000
        /*08c0*/ 	.short	0x010a
        /*08c2*/ 	.byte	0x3f
	.zero		1


	//   ....[128]....
        /*08c4*/ 	.word	0x000074c0
        /*08c8*/ 	.word	0x00000009
        /*08cc*/ 	.word	0x00000000
        /*08d0*/ 	.short	0x010a
        /*08d2*/ 	.byte	0x3f
	.zero		1


	//   ....[129]....
        /*08d4*/ 	.word	0x00007510
        /*08d8*/ 	.word	0x00000006
        /*08dc*/ 	.word	0x00000000
        /*08e0*/ 	.short	0x010a
        /*08e2*/ 	.byte	0x3f
	.zero		1


	//   ....[130]....
        /*08e4*/ 	.word	0x00007560
        /*08e8*/ 	.word	0x00000009
        /*08ec*/ 	.word	0x00000000
        /*08f0*/ 	.short	0x010a
        /*08f2*/ 	.byte	0x3f
	.zero		1


	//   ....[131]....
        /*08f4*/ 	.word	0x000075b0
        /*08f8*/ 	.word	0x00000006
        /*08fc*/ 	.word	0x00000000
        /*0900*/ 	.short	0x010a
        /*0902*/ 	.byte	0x3f
	.zero		1


	//   ....[132]....
        /*0904*/ 	.word	0x00007600
        /*0908*/ 	.word	0x00000009
        /*090c*/ 	.word	0x00000000
        /*0910*/ 	.short	0x010a
        /*0912*/ 	.byte	0x3f
	.zero		1


	//   ....[133]....
        /*0914*/ 	.word	0x00007650
        /*0918*/ 	.word	0x00000006
        /*091c*/ 	.word	0x00000000
        /*0920*/ 	.short	0x010a
        /*0922*/ 	.byte	0x3f
	.zero		1


	//----- nvinfo : EIATTR_NUM_MBARRIERS
	.align		4
.L_37:
        /*0924*/ 	.byte	0x03, 0x38
        /*0926*/ 	.short	0x003e


	//----- nvinfo : EIATTR_EXIT_INSTR_OFFSETS
	.align		4
        /*0928*/ 	.byte	0x04, 0x1c
        /*092a*/ 	.short	(.L_39 - .L_38)


	//   ....[0]....
.L_38:
        /*092c*/ 	.word	0x00001740


	//   ....[1]....
        /*0930*/ 	.word	0x000017a0


	//   ....[2]....
        /*0934*/ 	.word	0x00004da0


	//   ....[3]....
        /*0938*/ 	.word	0x00004dd0


	//   ....[4]....
        /*093c*/ 	.word	0x00006b80


	//----- nvinfo : EIATTR_MAX_THREADS
	.align		4
.L_39:
        /*0940*/ 	.byte	0x04, 0x05
        /*0942*/ 	.short	(.L_41 - .L_40)
.L_40:
        /*0944*/ 	.word	0x00000180
        /*0948*/ 	.word	0x00000001
        /*094c*/ 	.word	0x00000001


	//----- nvinfo : EIATTR_CRS_STACK_SIZE
	.align		4
.L_41:
        /*0950*/ 	.byte	0x04, 0x1e
        /*0952*/ 	.short	(.L_43 - .L_42)
.L_42:
        /*0954*/ 	.word	0x00000000


	//----- nvinfo : EIATTR_CBANK_PARAM_SIZE
	.align		4
.L_43:
        /*0958*/ 	.byte	0x03, 0x19
        /*095a*/ 	.short	0x0470


	//----- nvinfo : EIATTR_PARAM_CBANK
	.align		4
        /*095c*/ 	.byte	0x04, 0x0a
        /*095e*/ 	.short	(.L_45 - .L_44)
	.align		4
.L_44:
        /*0960*/ 	.word	index@(.nv.constant0._ZN7cutlass13device_kernelINS_4gemm6kernel13GemmUniversalIN4cute5tupleIJiiiiEEENS1_10collective13CollectiveMmaINS1_34MainloopSm90TmaGmmaWarpSpecializedILi28ENS5_IJNS4_1CILi4EEENSA_ILi1EEESC_EEENS1_32KernelTmaWarpSpecializedPingpongEEENS5_IJNSA_ILi64EEESG_NSA_ILi32EEEEEENS_10bfloat16_tENS5_IJlSC_lEEESJ_SK_NS4_8TiledMMAINS4_8MMA_AtomIJNS4_4SM904GMMA27MMA_64x64x16_F32BF16BF16_SSILNSO_5MajorE0ELSQ_0ELNSO_7ScaleInE1ELSR_1EEEEEENS4_6LayoutINS5_IJSC_SC_SC_EEENS5_IJNSA_ILi0EEESW_SW_EEEEENS5_IJNS4_10UnderscoreESZ_SZ_EEEEENS4_13SM90_TMA_LOADENS4_14ComposedLayoutINS4_7SwizzleILi2ELi4ELi3EEENS4_18smem_ptr_flag_bitsILi16EEENSU_INS5_IJNSA_ILi8EEESH_EEENS5_IJSH_SC_EEEEEEEvNS4_8identityENS4_23SM90_TMA_LOAD_MULTICASTES1C_vS1D_EENS_8epilogue10collective6detail29Sm90TmaWarpSpecializedAdapterINS1H_15DefaultEpilogueISJ_SK_SK_NS1G_6thread17LinearCombinationISJ_Li1EffLNS1L_9ScaleType4KindE0ELNS_15FloatRoundStyleE2ESJ_EENS1_15EpilogueDefaultEEEEEvvEEEEvNT_6ParamsE)
        /*0964*/ 	.short	0x0210
        /*0966*/ 	.short	0x0470


	//----- nvinfo : EIATTR_SW_WAR
	.align		4
.L_45:
        /*0968*/ 	.byte	0x04, 0x36
        /*096a*/ 	.short	(.L_47 - .L_46)
.L_46:
        /*096c*/ 	.word	0x00000008
.L_47:


//--------------------- .nv.callgraph             --------------------------
	.section	.nv.callgraph,"",@"SHT_CUDA_CALLGRAPH"
	.align	4
	.sectionentsize	8
	.align		4
        /*0000*/ 	.word	0x00000000
	.align		4
        /*0004*/ 	.word	0xffffffff
	.align		4
        /*0008*/ 	.word	index@(_ZN7cutlass13device_kernelINS_4gemm6kernel13GemmUniversalIN4cute5tupleIJiiiiEEENS1_10collective13CollectiveMmaINS1_34MainloopSm90TmaGmmaWarpSpecializedILi28ENS5_IJNS4_1CILi4EEENSA_ILi1EEESC_EEENS1_32KernelTmaWarpSpecializedPingpongEEENS5_IJNSA_ILi64EEESG_NSA_ILi32EEEEEENS_10bfloat16_tENS5_IJlSC_lEEESJ_SK_NS4_8TiledMMAINS4_8MMA_AtomIJNS4_4SM904GMMA27MMA_64x64x16_F32BF16BF16_SSILNSO_5MajorE0ELSQ_0ELNSO_7ScaleInE1ELSR_1EEEEEENS4_6LayoutINS5_IJSC_SC_SC_EEENS5_IJNSA_ILi0EEESW_SW_EEEEENS5_IJNS4_10UnderscoreESZ_SZ_EEEEENS4_13SM90_TMA_LOADENS4_14ComposedLayoutINS4_7SwizzleILi2ELi4ELi3EEENS4_18smem_ptr_flag_bitsILi16EEENSU_INS5_IJNSA_ILi8EEESH_EEENS5_IJSH_SC_EEEEEEEvNS4_8identityENS4_23SM90_TMA_LOAD_MULTICASTES1C_vS1D_EENS_8epilogue10collective6detail29Sm90TmaWarpSpecializedAdapterINS1H_15DefaultEpilogueISJ_SK_SK_NS1G_6thread17LinearCombinationISJ_Li1EffLNS1L_9ScaleType4KindE0ELNS_15FloatRoundStyleE2ESJ_EENS1_15EpilogueDefaultEEEEEvvEEEEvNT_6ParamsE)
	.align		4
        /*000c*/ 	.word	index@(__assertfail)
	.align		4
        /*0010*/ 	.word	0x00000000
	.align		4
        /*0014*/ 	.word	0xfffffffe
	.align		4
        /*0018*/ 	.word	0x00000000
	.align		4
        /*001c*/ 	.word	0xfffffffd
	.align		4
        /*0020*/ 	.word	0x00000000
	.align		4
        /*0024*/ 	.word	0xfffffffc


//--------------------- .nv.constant4             --------------------------
	.section	.nv.constant4,"a",@progbits
	.align	8
	.align		8
.nv.constant4:
        /*0000*/ 	.dword	__assertfail
	.align		8
        /*0008*/ 	.dword	__unnamed_1
	.align		8
        /*0010*/ 	.dword	_ZN40_INTERNAL_195ebf65_4_k_cu_5d12f548_287384cuda3std3__45__cpo5beginE
	.align		8
        /*0018*/ 	.dword	_ZN40_INTERNAL_195ebf65_4_k_cu_5d12f548_287384cuda3std3__45__cpo3endE
	.align		8
        /*0020*/ 	.dword	_ZN40_INTERNAL_195ebf65_4_k_cu_5d12f548_287384cuda3std3__45__cpo6cbeginE
	.align		8
        /*0028*/ 	.dword	_ZN40_INTERNAL_195ebf65_4_k_cu_5d12f548_287384cuda3std3__45__cpo4cendE
	.align		8
        /*0030*/ 	.dword	_ZN40_INTERNAL_195ebf65_4_k_cu_5d12f548_287384cuda3std3__442_GLOBAL__N__195ebf65_4_k_cu_5d12f548_287386ignoreE
	.align		8
        /*0038*/ 	.dword	_ZN40_INTERNAL_195ebf65_4_k_cu_5d12f548_287384cuda3std3__419piecewise_constructE
	.align		8
        /*0040*/ 	.dword	_ZN40_INTERNAL_195ebf65_4_k_cu_5d12f548_287384cuda3std3__48in_placeE
	.align		8
        /*0048*/ 	.dword	_ZN40_INTERNAL_195ebf65_4_k_cu_5d12f548_287384cuda3std6ranges3__45__cpo4swapE
	.align		8
        /*0050*/ 	.dword	_ZN40_INTERNAL_195ebf65_4_k_cu_5d12f548_287384cuda3std6ranges3__45__cpo9iter_moveE
	.align		8
        /*0058*/ 	.dword	_ZN40_INTERNAL_195ebf65_4_k_cu_5d12f548_287384cute7productE
	.align		8
        /*0060*/ 	.dword	_ZN40_INTERNAL_195ebf65_4_k_cu_5d12f548_287384cute1_E
	.align		8
        /*0068*/ 	.dword	$str$22
	.align		8
        /*0070*/ 	.dword	$str$23


//--------------------- .text._ZN7cutlass13device_kernelINS_4gemm6kernel13GemmUniversalIN4cute5tupleIJiiiiEEENS1_10collective13CollectiveMmaINS1_34MainloopSm90TmaGmmaWarpSpecializedILi28ENS5_IJNS4_1CILi4EEENSA_ILi1EEESC_EEENS1_32KernelTmaWarpSpecializedPingpongEEENS5_IJNSA_ILi64EEESG_NSA_ILi32EEEEEENS_10bfloat16_tENS5_IJlSC_lEEESJ_SK_NS4_8TiledMMAINS4_8MMA_AtomIJNS4_4SM904GMMA27MMA_64x64x16_F32BF16BF16_SSILNSO_5MajorE0ELSQ_0ELNSO_7ScaleInE1ELSR_1EEEEEENS4_6LayoutINS5_IJSC_SC_SC_EEENS5_IJNSA_ILi0EEESW_SW_EEEEENS5_IJNS4_10UnderscoreESZ_SZ_EEEEENS4_13SM90_TMA_LOADENS4_14ComposedLayoutINS4_7SwizzleILi2ELi4ELi3EEENS4_18smem_ptr_flag_bitsILi16EEENSU_INS5_IJNSA_ILi8EEESH_EEENS5_IJSH_SC_EEEEEEEvNS4_8identityENS4_23SM90_TMA_LOAD_MULTICASTES1C_vS1D_EENS_8epilogue10collective6detail29Sm90TmaWarpSpecializedAdapterINS1H_15DefaultEpilogueISJ_SK_SK_NS1G_6thread17LinearCombinationISJ_Li1EffLNS1L_9ScaleType4KindE0ELNS_15FloatRoundStyleE2ESJ_EENS1_15EpilogueDefaultEEEEEvvEEEEvNT_6ParamsE --------------------------
	.section	.text._ZN7cutlass13device_kernelINS_4gemm6kernel13GemmUniversalIN4cute5tupleIJiiiiEEENS1_10collective13CollectiveMmaINS1_34MainloopSm90TmaGmmaWarpSpecializedILi28ENS5_IJNS4_1CILi4EEENSA_ILi1EEESC_EEENS1_32KernelTmaWarpSpecializedPingpongEEENS5_IJNSA_ILi64EEESG_NSA_ILi32EEEEEENS_10bfloat16_tENS5_IJlSC_lEEESJ_SK_NS4_8TiledMMAINS4_8MMA_AtomIJNS4_4SM904GMMA27MMA_64x64x16_F32BF16BF16_SSILNSO_5MajorE0ELSQ_0ELNSO_7ScaleInE1ELSR_1EEEEEENS4_6LayoutINS5_IJSC_SC_SC_EEENS5_IJNSA_ILi0EEESW_SW_EEEEENS5_IJNS4_10UnderscoreESZ_SZ_EEEEENS4_13SM90_TMA_LOADENS4_14ComposedLayoutINS4_7SwizzleILi2ELi4ELi3EEENS4_18smem_ptr_flag_bitsILi16EEENSU_INS5_IJNSA_ILi8EEESH_EEENS5_IJSH_SC_EEEEEEEvNS4_8identityENS4_23SM90_TMA_LOAD_MULTICASTES1C_vS1D_EENS_8epilogue10collective6detail29Sm90TmaWarpSpecializedAdapterINS1H_15DefaultEpilogueISJ_SK_SK_NS1G_6thread17LinearCombinationISJ_Li1EffLNS1L_9ScaleType4KindE0ELNS_15FloatRoundStyleE2ESJ_EENS1_15EpilogueDefaultEEEEEvvEEEEvNT_6ParamsE,"ax",@progbits
	.align	128
.text._ZN7cutlass13device_kernelINS_4gemm6kernel13GemmUniversalIN4cute5tupleIJiiiiEEENS1_10collective13CollectiveMmaINS1_34MainloopSm90TmaGmmaWarpSpecializedILi28ENS5_IJNS4_1CILi4EEENSA_ILi1EEESC_EEENS1_32KernelTmaWarpSpecializedPingpongEEENS5_IJNSA_ILi64EEESG_NSA_ILi32EEEEEENS_10bfloat16_tENS5_IJlSC_lEEESJ_SK_NS4_8TiledMMAINS4_8MMA_AtomIJNS4_4SM904GMMA27MMA_64x64x16_F32BF16BF16_SSILNSO_5MajorE0ELSQ_0ELNSO_7ScaleInE1ELSR_1EEEEEENS4_6LayoutINS5_IJSC_SC_SC_EEENS5_IJNSA_ILi0EEESW_SW_EEEEENS5_IJNS4_10UnderscoreESZ_SZ_EEEEENS4_13SM90_TMA_LOADENS4_14ComposedLayoutINS4_7SwizzleILi2ELi4ELi3EEENS4_18smem_ptr_flag_bitsILi16EEENSU_INS5_IJNSA_ILi8EEESH_EEENS5_IJSH_SC_EEEEEEEvNS4_8identityENS4_23SM90_TMA_LOAD_MULTICASTES1C_vS1D_EENS_8epilogue10collective6detail29Sm90TmaWarpSpecializedAdapterINS1H_15DefaultEpilogueISJ_SK_SK_NS1G_6thread17LinearCombinationISJ_Li1EffLNS1L_9ScaleType4KindE0ELNS_15FloatRoundStyleE2ESJ_EENS1_15EpilogueDefaultEEEEEvvEEEEvNT_6ParamsE:
        .type           _ZN7cutlass13device_kernelINS_4gemm6kernel13GemmUniversalIN4cute5tupleIJiiiiEEENS1_10collective13CollectiveMmaINS1_34MainloopSm90TmaGmmaWarpSpecializedILi28ENS5_IJNS4_1CILi4EEENSA_ILi1EEESC_EEENS1_32KernelTmaWarpSpecializedPingpongEEENS5_IJNSA_ILi64EEESG_NSA_ILi32EEEEEENS_10bfloat16_tENS5_IJlSC_lEEESJ_SK_NS4_8TiledMMAINS4_8MMA_AtomIJNS4_4SM904GMMA27MMA_64x64x16_F32BF16BF16_SSILNSO_5MajorE0ELSQ_0ELNSO_7ScaleInE1ELSR_1EEEEEENS4_6LayoutINS5_IJSC_SC_SC_EEENS5_IJNSA_ILi0EEESW_SW_EEEEENS5_IJNS4_10UnderscoreESZ_SZ_EEEEENS4_13SM90_TMA_LOADENS4_14ComposedLayoutINS4_7SwizzleILi2ELi4ELi3EEENS4_18smem_ptr_flag_bitsILi16EEENSU_INS5_IJNSA_ILi8EEESH_EEENS5_IJSH_SC_EEEEEEEvNS4_8identityENS4_23SM90_TMA_LOAD_MULTICASTES1C_vS1D_EENS_8epilogue10collective6detail29Sm90TmaWarpSpecializedAdapterINS1H_15DefaultEpilogueISJ_SK_SK_NS1G_6thread17LinearCombinationISJ_Li1EffLNS1L_9ScaleType4KindE0ELNS_15FloatRoundStyleE2ESJ_EENS1_15EpilogueDefaultEEEEEvvEEEEvNT_6ParamsE,@function
        .size           _ZN7cutlass13device_kernelINS_4gemm6kernel13GemmUniversalIN4cute5tupleIJiiiiEEENS1_10collective13CollectiveMmaINS1_34MainloopSm90TmaGmmaWarpSpecializedILi28ENS5_IJNS4_1CILi4EEENSA_ILi1EEESC_EEENS1_32KernelTmaWarpSpecializedPingpongEEENS5_IJNSA_ILi64EEESG_NSA_ILi32EEEEEENS_10bfloat16_tENS5_IJlSC_lEEESJ_SK_NS4_8TiledMMAINS4_8MMA_AtomIJNS4_4SM904GMMA27MMA_64x64x16_F32BF16BF16_SSILNSO_5MajorE0ELSQ_0ELNSO_7ScaleInE1ELSR_1EEEEEENS4_6LayoutINS5_IJSC_SC_SC_EEENS5_IJNSA_ILi0EEESW_SW_EEEEENS5_IJNS4_10UnderscoreESZ_SZ_EEEEENS4_13SM90_TMA_LOADENS4_14ComposedLayoutINS4_7SwizzleILi2ELi4ELi3EEENS4_18smem_ptr_flag_bitsILi16EEENSU_INS5_IJNSA_ILi8EEESH_EEENS5_IJSH_SC_EEEEEEEvNS4_8identityENS4_23SM90_TMA_LOAD_MULTICASTES1C_vS1D_EENS_8epilogue10collective6detail29Sm90TmaWarpSpecializedAdapterINS1H_15DefaultEpilogueISJ_SK_SK_NS1G_6thread17LinearCombinationISJ_Li1EffLNS1L_9ScaleType4KindE0ELNS_15FloatRoundStyleE2ESJ_EENS1_15EpilogueDefaultEEEEEvvEEEEvNT_6ParamsE,(.L_x_186 - _ZN7cutlass13device_kernelINS_4gemm6kernel13GemmUniversalIN4cute5tupleIJiiiiEEENS1_10collective13CollectiveMmaINS1_34MainloopSm90TmaGmmaWarpSpecializedILi28ENS5_IJNS4_1CILi4EEENSA_ILi1EEESC_EEENS1_32KernelTmaWarpSpecializedPingpongEEENS5_IJNSA_ILi64EEESG_NSA_ILi32EEEEEENS_10bfloat16_tENS5_IJlSC_lEEESJ_SK_NS4_8TiledMMAINS4_8MMA_AtomIJNS4_4SM904GMMA27MMA_64x64x16_F32BF16BF16_SSILNSO_5MajorE0ELSQ_0ELNSO_7ScaleInE1ELSR_1EEEEEENS4_6LayoutINS5_IJSC_SC_SC_EEENS5_IJNSA_ILi0EEESW_SW_EEEEENS5_IJNS4_10UnderscoreESZ_SZ_EEEEENS4_13SM90_TMA_LOADENS4_14ComposedLayoutINS4_7SwizzleILi2ELi4ELi3EEENS4_18smem_ptr_flag_bitsILi16EEENSU_INS5_IJNSA_ILi8EEESH_EEENS5_IJSH_SC_EEEEEEEvNS4_8identityENS4_23SM90_TMA_LOAD_MULTICASTES1C_vS1D_EENS_8epilogue10collective6detail29Sm90TmaWarpSpecializedAdapterINS1H_15DefaultEpilogueISJ_SK_SK_NS1G_6thread17LinearCombinationISJ_Li1EffLNS1L_9ScaleType4KindE0ELNS_15FloatRoundStyleE2ESJ_EENS1_15EpilogueDefaultEEEEEvvEEEEvNT_6ParamsE)
        .other          _ZN7cutlass13device_kernelINS_4gemm6kernel13GemmUniversalIN4cute5tupleIJiiiiEEENS1_10collective13CollectiveMmaINS1_34MainloopSm90TmaGmmaWarpSpecializedILi28ENS5_IJNS4_1CILi4EEENSA_ILi1EEESC_EEENS1_32KernelTmaWarpSpecializedPingpongEEENS5_IJNSA_ILi64EEESG_NSA_ILi32EEEEEENS_10bfloat16_tENS5_IJlSC_lEEESJ_SK_NS4_8TiledMMAINS4_8MMA_AtomIJNS4_4SM904GMMA27MMA_64x64x16_F32BF16BF16_SSILNSO_5MajorE0ELSQ_0ELNSO_7ScaleInE1ELSR_1EEEEEENS4_6LayoutINS5_IJSC_SC_SC_EEENS5_IJNSA_ILi0EEESW_SW_EEEEENS5_IJNS4_10UnderscoreESZ_SZ_EEEEENS4_13SM90_TMA_LOADENS4_14ComposedLayoutINS4_7SwizzleILi2ELi4ELi3EEENS4_18smem_ptr_flag_bitsILi16EEENSU_INS5_IJNSA_ILi8EEESH_EEENS5_IJSH_SC_EEEEEEEvNS4_8identityENS4_23SM90_TMA_LOAD_MULTICASTES1C_vS1D_EENS_8epilogue10collective6detail29Sm90TmaWarpSpecializedAdapterINS1H_15DefaultEpilogueISJ_SK_SK_NS1G_6thread17LinearCombinationISJ_Li1EffLNS1L_9ScaleType4KindE0ELNS_15FloatRoundStyleE2ESJ_EENS1_15EpilogueDefaultEEEEEvvEEEEvNT_6ParamsE,@"STO_CUDA_ENTRY STV_DEFAULT"
_ZN7cutlass13device_kernelINS_4gemm6kernel13GemmUniversalIN4cute5tupleIJiiiiEEENS1_10collective13CollectiveMmaINS1_34MainloopSm90TmaGmmaWarpSpecializedILi28ENS5_IJNS4_1CILi4EEENSA_ILi1EEESC_EEENS1_32KernelTmaWarpSpecializedPingpongEEENS5_IJNSA_ILi64EEESG_NSA_ILi32EEEEEENS_10bfloat16_tENS5_IJlSC_lEEESJ_SK_NS4_8TiledMMAINS4_8MMA_AtomIJNS4_4SM904GMMA27MMA_64x64x16_F32BF16BF16_SSILNSO_5MajorE0ELSQ_0ELNSO_7ScaleInE1ELSR_1EEEEEENS4_6LayoutINS5_IJSC_SC_SC_EEENS5_IJNSA_ILi0EEESW_SW_EEEEENS5_IJNS4_10UnderscoreESZ_SZ_EEEEENS4_13SM90_TMA_LOADENS4_14ComposedLayoutINS4_7SwizzleILi2ELi4ELi3EEENS4_18smem_ptr_flag_bitsILi16EEENSU_INS5_IJNSA_ILi8EEESH_EEENS5_IJSH_SC_EEEEEEEvNS4_8identityENS4_23SM90_TMA_LOAD_MULTICASTES1C_vS1D_EENS_8epilogue10collective6detail29Sm90TmaWarpSpecializedAdapterINS1H_15DefaultEpilogueISJ_SK_SK_NS1G_6thread17LinearCombinationISJ_Li1EffLNS1L_9ScaleType4KindE0ELNS_15FloatRoundStyleE2ESJ_EENS1_15EpilogueDefaultEEEEEvvEEEEvNT_6ParamsE:
[----:B------:R-:W0:Y:S02]  /*0000*/  LDC R1, c[0x0][0x28] ;  /* 0x00000a00ff017b82 */ /* 0x000e240000000800 */
[----:B0-----:R-:W-:Y:S01]  /*0010*/  VIADD R1, R1, 0xfffffff8 ;  /* 0xfffffff801017836 */ /* 0x001fe20000000000 */
[----:B------:R-:W0:Y:S01]  /*0020*/  S2R R4, SR_TID.X ;  /* 0x0000000000047919 */ /* 0x000e220000002100 */
[----:B------:R-:W-:Y:S01]  /*0030*/  ELECT P0, URZ, PT ;  /* 0x00000000003f782f */ /* 0x000fe20003800000 */
[----:B------:R-:W-:Y:S01]  /*0040*/  BSSY B0, `(.L_x_0) ;  /* 0x000000f000007945 */ /* 0x000fe20003800000 */
[--C-:B0-----:R-:W-:Y:S02]  /*0050*/  SHF.R.U32.HI R2, RZ, 0x5, R4.reuse ;  /* 0x00000005ff027819 */ /* 0x101fe40000011604 */
[----:B------:R-:W-:-:S03]  /*0060*/  SHF.R.U32.HI R7, RZ, 0x7, R4 ;  /* 0x00000007ff077819 */ /* 0x000fc60000011604 */
[----:B------:R-:W0:Y:S04]  /*0070*/  SHFL.IDX PT, R5, R2, RZ, 0x1f ;  /* 0x00001fff02057589 */ /* 0x000e2800000e0000 */
[----:B------:R1:W2:Y:S01]  /*0080*/  SHFL.IDX PT, R10, R7, RZ, 0x1f ;  /* 0x00001fff070a7589 */ /* 0x0002a200000e0000 */
[----:B0-----:R-:W-:-:S13]  /*0090*/  ISETP.NE.OR P0, PT, R5, RZ, !P0 ;  /* 0x000000ff0500720c */ /* 0x001fda0004705670 */
[----:B-12---:R-:W-:Y:S05]  /*00a0*/  @P0 BRA `(.L_x_1) ;  /* 0x0000000000200947 */ /* 0x006fea0003800000 */
[----:B------:R-:W-:Y:S02]  /*00b0*/  ULDC.64 UR4, c[0x0][0x198] ;  /* 0x0000660000047ab9 */ /* 0x000fe40000000a00 */
[----:B------:R-:W-:Y:S02]  /*00c0*/  UIADD3 UR6, UP0, UR4, 0xf0, URZ ;  /* 0x000000f004067890 */ /* 0x000fe4000ff1e03f */
[----:B------:R-:W-:Y:S02]  /*00d0*/  UIADD3 UR4, UP1, UR4, 0x1f0, URZ ;  /* 0x000001f004047890 */ /* 0x000fe4000ff3e03f */
[----:B------:R-:W-:Y:S02]  /*00e0*/  UIADD3.X UR7, URZ, UR5, URZ, UP0, !UPT ;  /* 0x000000053f077290 */ /* 0x000fe400087fe43f */
[----:B------:R-:W-:-:S07]  /*00f0*/  UIADD3.X UR5, URZ, UR5, URZ, UP1, !UPT ;  /* 0x000000053f057290 */ /* 0x000fce0008ffe43f */
[----:B------:R0:W-:Y:S02]  /*0100*/  UTMACCTL.PF [UR6] ;  /* 0x00000000060079b9 */ /* 0x0001e40008040000 */
[----:B------:R0:W-:Y:S02]  /*0110*/  UTMACCTL.PF [UR4] ;  /* 0x00000000040079b9 */ /* 0x0001e40008040000 */
[----:B0-----:R-:W-:Y:S01]  /*0120*/  NOP ;  /* 0x0000000000007918 */ /* 0x001fe20000000000 */
.L_x_1:
[----:B------:R-:W-:Y:S05]  /*0130*/  BSYNC B0 ;  /* 0x0000000000007941 */ /* 0x000fea0003800000 */
.L_x_0:
[----:B------:R-:W0:Y:S01]  /*0140*/  SHFL.IDX PT, R8, R2, RZ, 0x1f ;  /* 0x00001fff02087589 */ /* 0x000e2200000e0000 */
[----:B------:R-:W-:-:S04]  /*0150*/  SHF.R.S32.HI R3, RZ, 0x1f, R4 ;  /* 0x0000001fff037819 */ /* 0x000fc80000011404 */
[----:B------:R-:W-:-:S04]  /*0160*/  LEA.HI R3, R3, R4, RZ, 0x7 ;  /* 0x0000000403037211 */ /* 0x000fc800078f38ff */
[----:B------:R-:W-:-:S05]  /*0170*/  LOP3.LUT R3, R3, 0xffffff80, RZ, 0xc0, !PT ;  /* 0xffffff8003037812 */ /* 0x000fca00078ec0ff */
[----:B------:R-:W-:Y:S01]  /*0180*/  IMAD.IADD R3, R4, 0x1, -R3 ;  /* 0x0000000104037824 */ /* 0x000fe200078e0a03 */
[----:B0-----:R-:W-:-:S13]  /*0190*/  ISETP.NE.AND P0, PT, R8, RZ, PT ;  /* 0x000000ff0800720c */ /* 0x001fda0003f05270 */
[----:B------:R-:W-:Y:S05]  /*01a0*/  @P0 BRA `(.L_x_2) ;  /* 0x0000000400240947 */ /* 0x000fea0003800000 */
[----:B------:R-:W-:Y:S01]  /*01b0*/  ELECT P0, URZ, PT ;  /* 0x00000000003f782f */ /* 0x000fe20003800000 */
[----:B------:R-:W-:-:S12]  /*01c0*/  BSSY B0, `(.L_x_2) ;  /* 0x0000047000007945 */ /* 0x000fd80003800000 */
[----:B------:R-:W-:Y:S05]  /*01d0*/  @!P0 BRA `(.L_x_3) ;  /* 0x0000000400148947 */ /* 0x000fea0003800000 */
[----:B------:R-:W0:Y:S01]  /*01e0*/  S2UR UR8, SR_CgaCtaId ;  /* 0x00000000000879c3 */ /* 0x000e220000008800 */
[----:B------:R-:W-:Y:S01]  /*01f0*/  UMOV UR4, 0x400 ;  /* 0x0000040000047882 */ /* 0x000fe20000000000 */
[----:B------:R-:W-:Y:S01]  /*0200*/  UMOV UR5, 0x1 ;  /* 0x0000000100057882 */ /* 0x000fe20000000000 */
[----:B------:R-:W-:Y:S02]  /*0210*/  UMOV UR6, 0x4 ;  /* 0x0000000400067882 */ /* 0x000fe40000000000 */
[----:B------:R-:W-:-:S04]  /*0220*/  UIADD3 UR6, -UR6, 0x100000, URZ ;  /* 0x0010000006067890 */ /* 0x000fc8000fffe13f */
[----:B------:R-:W-:Y:S02]  /*0230*/  USHF.L.U32 UR7, UR6, 0xb, URZ ;  /* 0x0000000b06077899 */ /* 0x000fe4000800063f */
[----:B------:R-:W-:Y:S02]  /*0240*/  USHF.L.U32 UR6, UR6, 0x1, URZ ;  /* 0x0000000106067899 */ /* 0x000fe4000800063f */
[----:B0-----:R-:W-:Y:S02]  /*0250*/  ULEA UR8, UR8, UR4, 0x18 ;  /* 0x0000000408087291 */ /* 0x001fe4000f8ec03f */
[----:B------:R-:W-:-:S04]  /*0260*/  UIADD3 UR4, -UR5, 0x100000, URZ ;  /* 0x0010000005047890 */ /* 0x000fc8000fffe13f */
[----:B------:R-:W-:Y:S02]  /*0270*/  USHF.L.U32 UR5, UR4, 0xb, URZ ;  /* 0x0000000b04057899 */ /* 0x000fe4000800063f */
[----:B------:R-:W-:Y:S01]  /*0280*/  USHF.L.U32 UR4, UR4, 0x1, URZ ;  /* 0x0000000104047899 */ /* 0x000fe2000800063f */
[----:B------:R-:W0:Y:S11]  /*0290*/  FENCE.VIEW.ASYNC.S ;  /* 0x00000000000073c6 */ /* 0x000e360000000000 */
[----:B0-----:R0:W1:Y:S01]  /*02a0*/  SYNCS.EXCH.64 URZ, [UR8], UR4 ;  /* 0x00000004083f75b2 */ /* 0x0010620008000100 */
[----:B------:R0:W2:Y:S01]  /*02b0*/  SYNCS.EXCH.64 URZ, [UR8+0xe0], UR6 ;  /* 0x0000e006083f75b2 */ /* 0x0000a20008000100 */
[----:B------:R0:W3:Y:S01]  /*02c0*/  SYNCS.EXCH.64 URZ, [UR8+0x8], UR4 ;  /* 0x00000804083f75b2 */ /* 0x0000e20008000100 */
[----:B------:R0:W4:Y:S01]  /*02d0*/  SYNCS.EXCH.64 URZ, [UR8+0xe8], UR6 ;  /* 0x0000e806083f75b2 */ /* 0x0001220008000100 */
[----:B------:R0:W0:Y:S01]  /*02e0*/  SYNCS.EXCH.64 URZ, [UR8+0x10], UR4 ;  /* 0x00001004083f75b2 */ /* 0x0000220008000100 */
        /* <DEDUP_REMOVED lines=51> */
[----:B-1234-:R-:W-:Y:S01]  /*0620*/  NOP ;  /* 0x0000000000007918 */ /* 0x01efe20000000000 */
.L_x_3:
[----:B0-----:R-:W-:Y:S05]  /*0630*/  BSYNC B0 ;  /* 0x0000000000007941 */ /* 0x001fea0003800000 */
.L_x_2:
[----:B------:R-:W0:Y:S01]  /*0640*/  S2UR UR12, SR_CTAID.X ;  /* 0x00000000000c79c3 */ /* 0x000e220000002500 */
[----:B------:R-:W-:Y:S01]  /*0650*/  SHF.R.S32.HI R0, RZ, 0x1f, R3 ;  /* 0x0000001fff007819 */ /* 0x000fe20000011403 */
[----:B------:R-:W1:Y:S01]  /*0660*/  SHFL.IDX PT, R15, R2, RZ, 0x1f ;  /* 0x00001fff020f7589 */ /* 0x000e6200000e0000 */
[----:B------:R-:W-:Y:S02]  /*0670*/  SHF.R.S32.HI R11, RZ, 0x1f, R8 ;  /* 0x0000001fff0b7819 */ /* 0x000fe40000011408 */
[----:B------:R-:W-:Y:S02]  /*0680*/  ELECT P0, URZ, PT ;  /* 0x00000000003f782f */ /* 0x000fe40003800000 */
[----:B------:R-:W-:Y:S01]  /*0690*/  LEA.HI R6, R0, R3, RZ, 0x3 ;  /* 0x0000000300067211 */ /* 0x000fe200078f18ff */
[----:B------:R2:W3:Y:S01]  /*06a0*/  SHFL.IDX PT, R13, R2, RZ, 0x1f ;  /* 0x00001fff020d7589 */ /* 0x0004e200000e0000 */
[----:B------:R-:W-:Y:S02]  /*06b0*/  LEA.HI R11, R11, R8, RZ, 0x2 ;  /* 0x000000080b0b7211 */ /* 0x000fe400078f10ff */
[----:B------:R-:W-:-:S02]  /*06c0*/  ELECT P1, URZ, PT ;  /* 0x00000000003f782f */ /* 0x000fc40003820000 */
[--C-:B------:R-:W-:Y:S01]  /*06d0*/  SHF.R.S32.HI R9, RZ, 0x3, R6.reuse ;  /* 0x00000003ff097819 */ /* 0x100fe20000011406 */
[----:B------:R-:W-:Y:S01]  /*06e0*/  ULDC UR4, c[0x0][0x150] ;  /* 0x0000540000047ab9 */ /* 0x000fe20000000800 */
[----:B------:R-:W-:Y:S01]  /*06f0*/  SHF.R.S32.HI R12, RZ, 0x1f, R6 ;  /* 0x0000001fff0c7819 */ /* 0x000fe20000011406 */
[----:B------:R-:W4:Y:S01]  /*0700*/  LDC R14, c[0x0][0x140] ;  /* 0x00005000ff0e7b82 */ /* 0x000f220000000800 */
[----:B------:R-:W5:Y:S01]  /*0710*/  S2R R6, SR_CTAID.Y ;  /* 0x0000000000067919 */ /* 0x000f620000002600 */
[----:B------:R-:W-:Y:S01]  /*0720*/  LOP3.LUT R11, R11, 0x3ffffffc, RZ, 0xc0, !PT ;  /* 0x3ffffffc0b0b7812 */ /* 0x000fe200078ec0ff */
[----:B------:R-:W-:Y:S01]  /*0730*/  UMOV UR11, 0x80 ;  /* 0x00000080000b7882 */ /* 0x000fe20000000000 */
[----:B------:R-:W-:Y:S01]  /*0740*/  LEA.HI R12, R12, R9, RZ, 0x2 ;  /* 0x000000090c0c7211 */ /* 0x000fe200078f10ff */
[----:B------:R-:W-:Y:S01]  /*0750*/  NOP ;  /* 0x0000000000007918 */ /* 0x000fe20000000000 */
[----:B--2---:R-:W-:Y:S01]  /*0760*/  SHF.R.S32.HI R2, RZ, 0x1f, R5 ;  /* 0x0000001fff027819 */ /* 0x004fe20000011405 */
[----:B------:R-:W-:Y:S01]  /*0770*/  IMAD.IADD R11, R8, 0x1, -R11 ;  /* 0x00000001080b7824 */ /* 0x000fe200078e0a0b */
[----:B------:R-:W-:Y:S01]  /*0780*/  LOP3.LUT R12, R12, 0xfffffffc, RZ, 0xc0, !PT ;  /* 0xfffffffc0c0c7812 */ /* 0x000fe200078ec0ff */
[----:B------:R-:W2:Y:S01]  /*0790*/  LDC R25, c[0x0][0x148] ;  /* 0x00005200ff197b82 */ /* 0x000ea20000000800 */
[----:B------:R-:W-:Y:S01]  /*07a0*/  LEA.HI R2, R2, R5, RZ, 0x2 ;  /* 0x0000000502027211 */ /* 0x000fe200078f10ff */
[----:B------:R-:W-:Y:S01]  /*07b0*/  NOP ;  /* 0x0000000000007918 */ /* 0x000fe20000000000 */
[C---:B------:R-:W-:Y:S01]  /*07c0*/  VIADD R35, R10.reuse, 0xffffffff ;  /* 0xffffffff0a237836 */ /* 0x040fe20000000000 */
[----:B------:R-:W-:Y:S01]  /*07d0*/  ISETP.NE.AND P3, PT, R10, RZ, PT ;  /* 0x000000ff0a00720c */ /* 0x000fe20003f65270 */
[----:B------:R-:W-:Y:S01]  /*07e0*/  IMAD.IADD R12, R9, 0x1, -R12 ;  /* 0x00000001090c7824 */ /* 0x000fe200078e0a0c */
[----:B0-----:R-:W-:Y:S01]  /*07f0*/  I2FP.F32.U32 R9, UR12 ;  /* 0x0000000c00097c45 */ /* 0x001fe20008201000 */
[----:B------:R-:W-:Y:S01]  /*0800*/  IMAD.MOV.U32 R57, RZ, RZ, 0x1 ;  /* 0x00000001ff397424 */ /* 0x000fe200078e00ff */
[----:B-1----:R-:W-:Y:S01]  /*0810*/  ISETP.NE.OR P0, PT, R15, RZ, !P0 ;  /* 0x000000ff0f00720c */ /* 0x002fe20004705670 */
[----:B------:R-:W-:Y:S01]  /*0820*/  IMAD R11, R11, 0x4, R12 ;  /* 0x000000040b0b7824 */ /* 0x000fe200078e020c */
[----:B---3--:R-:W-:Y:S01]  /*0830*/  ISETP.NE.OR P1, PT, R13, RZ, !P1 ;  /* 0x000000ff0d00720c */ /* 0x008fe20004f25670 */
[----:B------:R-:W-:Y:S01]  /*0840*/  FMUL R9, R9, UR4 ;  /* 0x0000000409097c20 */ /* 0x000fe20008400000 */
[----:B------:R-:W0:Y:S01]  /*0850*/  LDC R13, c[0x0][0x144] ;  /* 0x00005100ff0d7b82 */ /* 0x000e220000000800 */
[----:B------:R-:W-:Y:S01]  /*0860*/  LOP3.LUT R2, R2, 0xfffffffc, RZ, 0xc0, !PT ;  /* 0xfffffffc02027812 */ /* 0x000fe200078ec0ff */
[----:B------:R-:W-:Y:S01]  /*0870*/  ULDC UR4, c[0x0][0x154] ;  /* 0x0000550000047ab9 */ /* 0x000fe20000000800 */
[----:B------:R-:W-:Y:S01]  /*0880*/  SHF.R.S32.HI R8, RZ, 0x1f, R11 ;  /* 0x0000001fff087819 */ /* 0x000fe2000001140b */
[----:B------:R-:W-:Y:S01]  /*0890*/  IMAD.SHL.U32 R56, R11, 0x4, RZ ;  /* 0x000000040b387824 */ /* 0x000fe200078e00ff */
[----:B------:R-:W1:Y:S01]  /*08a0*/  F2I.U32.TRUNC.NTZ R9, R9 ;  /* 0x0000000900097305 */ /* 0x000e62000020f000 */
[----:B------:R-:W-:Y:S01]  /*08b0*/  IMAD.IADD R5, R5, 0x1, -R2 ;  /* 0x0000000105057824 */ /* 0x000fe200078e0a02 */
[----:B------:R-:W-:-:S02]  /*08c0*/  LEA.HI R8, R8, R11, RZ, 0x2 ;  /* 0x0000000b08087211 */ /* 0x000fc400078f10ff */
[----:B------:R-:W-:Y:S01]  /*08d0*/  VOTEU.ALL UP2, P0 ;  /* 0x00000000003f7886 */ /* 0x000fe20000040000 */
[----:B------:R-:W-:Y:S01]  /*08e0*/  LOP3.LUT R56, R11, 0xc, R56, 0x78, !PT ;  /* 0x0000000c0b387812 */ /* 0x000fe200078e7838 */
[----:B------:R-:W-:Y:S01]  /*08f0*/  VOTEU.ALL UP3, P1 ;  /* 0x00000000003f7886 */ /* 0x000fe20000860000 */
[----:B-----5:R-:W-:Y:S01]  /*0900*/  I2FP.F32.U32 R2, R6 ;  /* 0x0000000600027245 */ /* 0x020fe20000201000 */
[----:B------:R-:W-:Y:S01]  /*0910*/  VOTEU.ALL UP4, P1 ;  /* 0x00000000003f7886 */ /* 0x000fe20000880000 */
[----:B------:R-:W3:Y:S01]  /*0920*/  @!UP2 S2UR UR7, SR_CgaCtaId ;  /* 0x000000000007a9c3 */ /* 0x000ee20000008800 */
[----:B------:R-:W-:Y:S01]  /*0930*/  LOP3.LUT R8, R8, 0xfffffffc, RZ, 0xc0, !PT ;  /* 0xfffffffc08087812 */ /* 0x000fe200078ec0ff */
[----:B------:R-:W-:Y:S01]  /*0940*/  @!UP2 UMOV UR6, 0x400 ;  /* 0x000004000006a882 */ /* 0x000fe20000000000 */
[----:B------:R-:W-:Y:S01]  /*0950*/  FMUL R2, R2, UR4 ;  /* 0x0000000402027c20 */ /* 0x000fe20008400000 */
[----:B------:R-:W-:Y:S01]  /*0960*/  UMOV UR4, 0x20 ;  /* 0x0000002000047882 */ /* 0x000fe20000000000 */
[----:B------:R-:W-:Y:S01]  /*0970*/  @!UP3 UMOV UR9, 0x400 ;  /* 0x000004000009b882 */ /* 0x000fe20000000000 */
[----:B-1----:R-:W-:Y:S01]  /*0980*/  IMAD.MOV R12, RZ, RZ, -R9 ;  /* 0x000000ffff0c7224 */ /* 0x002fe200078e0a09 */
[----:B------:R-:W-:-:S04]  /*0990*/  @!UP2 UIADD3 UR4, -UR4, 0x100000, URZ ;  /* 0x001000000404a890 */ /* 0x000fc8000fffe13f */
[----:B------:R-:W-:Y:S02]  /*09a0*/  @!UP2 USHF.L.U32 UR5, UR4, 0xb, URZ ;  /* 0x0000000b0405a899 */ /* 0x000fe4000800063f */
[----:B------:R-:W-:Y:S01]  /*09b0*/  @!UP2 USHF.L.U32 UR4, UR4, 0x1, URZ ;  /* 0x000000010404a899 */ /* 0x000fe2000800063f */
[----:B------:R-:W1:Y:S01]  /*09c0*/  @!UP3 S2UR UR10, SR_CgaCtaId ;  /* 0x00000000000ab9c3 */ /* 0x000e620000008800 */
[----:B------:R-:W-:Y:S01]  /*09d0*/  IMAD.IADD R8, R11, 0x1, -R8 ;  /* 0x000000010b087824 */ /* 0x000fe200078e0a08 */
[----:B------:R-:W5:Y:S01]  /*09e0*/  F2I.U32.TRUNC.NTZ R2, R2 ;  /* 0x0000000200027305 */ /* 0x000f62000020f000 */
[----:B0-----:R-:W-:Y:S01]  /*09f0*/  IMAD R21, R13, R12, UR12 ;  /* 0x0000000c0d157e24 */ /* 0x001fe2000f8e020c */
[----:B------:R-:W-:Y:S01]  /*0a00*/  VOTEU.ALL UP5, P1 ;  /* 0x00000000003f7886 */ /* 0x000fe200008a0000 */
[----:B----4-:R-:W-:Y:S01]  /*0a10*/  ISETP.EQ.U32.AND P2, PT, R14, 0x1, PT ;  /* 0x000000010e00780c */ /* 0x010fe20003f42070 */
[----:B------:R-:W-:Y:S01]  /*0a20*/  VOTEU.ALL UP0, P0 ;  /* 0x00000000003f7886 */ /* 0x000fe20000000000 */
[----:B------:R-:W-:Y:S01]  /*0a30*/  VOTEU.ALL UP1, P0 ;  /* 0x00000000003f7886 */ /* 0x000fe20000020000 */
[----:B------:R-:W-:Y:S01]  /*0a40*/  ISETP.NE.AND P4, PT, R8, R21, PT ;  /* 0x000000150800720c */ /* 0x000fe20003f85270 */
[----:B------:R0:W4:Y:S01]  /*0a50*/  SHFL.IDX PT, R14, R7, RZ, 0x1f ;  /* 0x00001fff070e7589 */ /* 0x00012200000e0000 */
[----:B------:R-:W-:-:S02]  /*0a60*/  LOP3.LUT P0, RZ, R3, 0x7, RZ, 0xc0, !PT ;  /* 0x0000000703ff7812 */ /* 0x000fc4000780c0ff */
[----:B------:R-:W-:Y:S02]  /*0a70*/  ISETP.GE.U32.AND P6, PT, R35, 0x2, PT ;  /* 0x000000022300780c */ /* 0x000fe40003fc6070 */
[----:B------:R-:W-:Y:S01]  /*0a80*/  ISETP.LT.U32.AND P0, PT, R56, 0x4, !P0 ;  /* 0x000000043800780c */ /* 0x000fe20004701070 */
[----:B---3--:R-:W-:Y:S01]  /*0a90*/  @!UP2 ULEA UR8, UR7, UR6, 0x18 ;  /* 0x000000060708a291 */ /* 0x008fe2000f8ec03f */
[----:B-----5:R-:W-:Y:S01]  /*0aa0*/  IMAD.MOV R20, RZ, RZ, -R2 ;  /* 0x000000ffff147224 */ /* 0x020fe200078e0a02 */
[----:B------:R-:W-:-:S04]  /*0ab0*/  @!UP3 UIADD3 UR6, -UR11, 0x100000, URZ ;  /* 0x001000000b06b890 */ /* 0x000fc8000fffe13f */
[----:B------:R-:W-:Y:S02]  /*0ac0*/  @!UP3 USHF.L.U32 UR7, UR6, 0xb, URZ ;  /* 0x0000000b0607b899 */ /* 0x000fe4000800063f */
[----:B------:R-:W-:Y:S01]  /*0ad0*/  @!UP3 USHF.L.U32 UR6, UR6, 0x1, URZ ;  /* 0x000000010606b899 */ /* 0x000fe2000800063f */
[----:B------:R-:W-:Y:S01]  /*0ae0*/  VOTEU.ALL UP2, P1 ;  /* 0x00000000003f7886 */ /* 0x000fe20000840000 */
[----:B------:R-:W-:Y:S01]  /*0af0*/  @P4 SHF.R.S32.HI R9, RZ, 0x1f, R56 ;  /* 0x0000001fff094819 */ /* 0x000fe20000011438 */
[----:B--2---:R-:W-:Y:S01]  /*0b00*/  IMAD R2, R25, R20, R6 ;  /* 0x0000001419027224 */ /* 0x004fe200078e0206 */
[----:B-1----:R-:W-:Y:S02]  /*0b10*/  @!UP3 ULEA UR9, UR10, UR9, 0x18 ;  /* 0x000000090a09b291 */ /* 0x002fe4000f8ec03f */
[----:B------:R-:W-:Y:S01]  /*0b20*/  @P4 LEA.HI R9, R9, R56, RZ, 0x2 ;  /* 0x0000003809094211 */ /* 0x000fe200078f10ff */
[----:B------:R-:W-:Y:S01]  /*0b30*/  VOTEU.ALL UP3, P1 ;  /* 0x00000000003f7886 */ /* 0x000fe20000860000 */
[----:B------:R-:W-:Y:S01]  /*0b40*/  ISETP.NE.AND P1, PT, R5, 0x3, PT ;  /* 0x000000030500780c */ /* 0x000fe20003f25270 */
[----:B------:R-:W1:Y:S02]  /*0b50*/  FENCE.VIEW.ASYNC.S ;  /* 0x00000000000073c6 */ /* 0x000e640000000000 */
[----:B-1----:R0:W1:Y:S01]  /*0b60*/  @!UP0 SYNCS.EXCH.64 URZ, [UR8+0x1f0], UR4 ;  /* 0x0001f004083f85b2 */ /* 0x0020620008000100 */
[----:B------:R-:W-:-:S02]  /*0b70*/  @P4 SHF.R.S32.HI R9, RZ, 0x2, R9 ;  /* 0x00000002ff094819 */ /* 0x000fc40000011409 */
[----:B------:R-:W-:Y:S02]  /*0b80*/  ISETP.EQ.OR P1, PT, R5, RZ, !P1 ;  /* 0x000000ff0500720c */ /* 0x000fe40004f22670 */
[----:B------:R-:W-:Y:S02]  /*0b90*/  @P4 ISETP.NE.AND P5, PT, R9, R2, PT ;  /* 0x000000020900420c */ /* 0x000fe40003fa5270 */
[----:B------:R-:W-:Y:S02]  /*0ba0*/  ISETP.EQ.AND P1, PT, R10, RZ, P1 ;  /* 0x000000ff0a00720c */ /* 0x000fe40000f22270 */
[----:B------:R-:W-:Y:S02]  /*0bb0*/  SEL R2, RZ, 0x1, !P0 ;  /* 0x00000001ff027807 */ /* 0x000fe40004000000 */
[----:B------:R-:W-:Y:S02]  /*0bc0*/  @P4 SEL R57, RZ, 0x1, P5 ;  /* 0x00000001ff394807 */ /* 0x000fe40002800000 */
[----:B------:R-:W-:-:S02]  /*0bd0*/  SEL R16, RZ, 0x1, !P1 ;  /* 0x00000001ff107807 */ /* 0x000fc40004800000 */
[----:B------:R-:W-:Y:S01]  /*0be0*/  LOP3.LUT R57, R57, R2, RZ, 0xc0, !PT ;  /* 0x0000000239397212 */ /* 0x000fe200078ec0ff */
[----:B------:R0:W2:Y:S01]  /*0bf0*/  @!UP1 SYNCS.EXCH.64 URZ, [UR8+0x1f8], UR4 ;  /* 0x0001f804083f95b2 */ /* 0x0000a20008000100 */
[----:B------:R-:W-:Y:S01]  /*0c00*/  NOP ;  /* 0x0000000000007918 */ /* 0x000fe20000000000 */
[----:B------:R-:W-:Y:S01]  /*0c10*/  SEL R16, R16, 0x2, P6 ;  /* 0x0000000210107807 */ /* 0x000fe20003000000 */
[----:B------:R0:W3:Y:S01]  /*0c20*/  @!UP2 SYNCS.EXCH.64 URZ, [UR9+0x1d0], UR6 ;  /* 0x0001d006093fa5b2 */ /* 0x0000e20008000100 */
[----:B------:R0:W0:Y:S01]  /*0c30*/  @!UP3 SYNCS.EXCH.64 URZ, [UR9+0x1d8], UR6 ;  /* 0x0001d806093fb5b2 */ /* 0x0000220008000100 */
[----:B------:R0:W0:Y:S01]  /*0c40*/  @!UP4 SYNCS.EXCH.64 URZ, [UR9+0x1e0], UR6 ;  /* 0x0001e006093fc5b2 */ /* 0x0000220008000100 */
[----:B------:R0:W0:Y:S01]  /*0c50*/  @!UP5 SYNCS.EXCH.64 URZ, [UR9+0x1e8], UR6 ;  /* 0x0001e806093fd5b2 */ /* 0x0000220008000100 */
[----:B------:R-:W-:Y:S01]  /*0c60*/  NOP ;  /* 0x0000000000007918 */ /* 0x000fe20000000000 */
[----:B-1--4-:R-:W-:Y:S05]  /*0c70*/  @!P2 BRA `(.L_x_4) ;  /* 0x000000000008a947 */ /* 0x012fea0003800000 */
[----:B0-23--:R-:W-:Y:S01]  /*0c80*/  UCGABAR_ARV ;  /* 0x00000000000079c7 */ /* 0x00dfe20008000000 */
[----:B------:R-:W-:Y:S05]  /*0c90*/  BRA `(.L_x_5) ;  /* 0x0000000000047947 */ /* 0x000fea0003800000 */
.L_x_4:
[----:B0-23--:R-:W-:Y:S01]  /*0ca0*/  NOP ;  /* 0x0000000000007918 */ /* 0x00dfe20000000000 */
.L_x_5:
[----:B------:R-:W-:Y:S01]  /*0cb0*/  ULDC.64 UR4, c[0x0][0x598] ;  /* 0x0001660000047ab9 */ /* 0x000fe20000000a00 */
[----:B------:R-:W-:Y:S01]  /*0cc0*/  ULDC.64 UR36, c[0x0][0x208] ;  /* 0x0000820000247ab9 */ /* 0x000fe20000000a00 */
[----:B------:R-:W-:-:S04]  /*0cd0*/  ISETP.NE.U32.AND P0, PT, RZ, UR4, PT ;  /* 0x00000004ff007c0c */ /* 0x000fc8000bf05070 */
[----:B------:R-:W-:-:S13]  /*0ce0*/  ISETP.NE.AND.EX P0, PT, RZ, UR5, PT, P0 ;  /* 0x00000005ff007c0c */ /* 0x000fda000bf05300 */
[----:B------:R-:W-:Y:S05]  /*0cf0*/  @!P0 BRA `(.L_x_6) ;  /* 0x00000000001c8947 */ /* 0x000fea0003800000 */
[----:B------:R-:W0:Y:S02]  /*0d00*/  LDC.64 R8, c[0x0][0x598] ;  /* 0x00016600ff087b82 */ /* 0x000e240000000a00 */
[----:B0-----:R-:W2:Y:S02]  /*0d10*/  LDG.E.64 R8, desc[UR36][R8.64] ;  /* 0x0000002408087981 */ /* 0x001ea4000c1e1b00 */
[----:B--2---:R-:W-:-:S04]  /*0d20*/  ISETP.NE.U32.AND P0, PT, R8, RZ, PT ;  /* 0x000000ff0800720c */ /* 0x004fc80003f05070 */
[----:B------:R-:W-:-:S13]  /*0d30*/  ISETP.NE.AND.EX P0, PT, R9, RZ, PT, P0 ;  /* 0x000000ff0900720c */ /* 0x000fda0003f05300 */
[----:B------:R-:W-:Y:S05]  /*0d40*/  @!P0 BRA `(.L_x_6) ;  /* 0x0000000000088947 */ /* 0x000fea0003800000 */
[----:B------:R0:W5:Y:S01]  /*0d50*/  LD.E R58, desc[UR36][R8.64] ;  /* 0x00000024083a7980 */ /* 0x000162000c101900 */
[----:B------:R-:W-:Y:S05]  /*0d60*/  BRA `(.L_x_7) ;  /* 0x0000000000247947 */ /* 0x000fea0003800000 */
.L_x_6:
[----:B------:R-:W-:Y:S02]  /*0d70*/  ULDC.64 UR4, c[0x0][0x588] ;  /* 0x0001620000047ab9 */ /* 0x000fe40000000a00 */
[----:B------:R-:W-:-:S04]  /*0d80*/  ISETP.NE.U32.AND P0, PT, RZ, UR4, PT ;  /* 0x00000004ff007c0c */ /* 0x000fc8000bf05070 */
[----:B------:R-:W-:-:S13]  /*0d90*/  ISETP.NE.AND.EX P0, PT, RZ, UR5, PT, P0 ;  /* 0x00000005ff007c0c */ /* 0x000fda000bf05300 */
[----:B------:R-:W-:Y:S05]  /*0da0*/  @!P0 BRA `(.L_x_8) ;  /* 0x00000000000c8947 */ /* 0x000fea0003800000 */
[----:B------:R-:W0:Y:S02]  /*0db0*/  LDC.64 R58, c[0x0][0x588] ;  /* 0x00016200ff3a7b82 */ /* 0x000e240000000a00 */
[----:B0-----:R1:W5:Y:S01]  /*0dc0*/  LDG.E R58, desc[UR36][R58.64] ;  /* 0x000000243a3a7981 */ /* 0x001362000c1e1900 */
[----:B------:R-:W-:Y:S05]  /*0dd0*/  BRA `(.L_x_7) ;  /* 0x0000000000087947 */ /* 0x000fea0003800000 */
.L_x_8:
[----:B------:R-:W-:Y:S02]  /*0de0*/  ULDC UR4, c[0x0][0x580] ;  /* 0x0001600000047ab9 */ /* 0x000fe40000000800 */
[----:B------:R-:W-:-:S07]  /*0df0*/  IMAD.U32 R58, RZ, RZ, UR4 ;  /* 0x00000004ff3a7e24 */ /* 0x000fce000f8e00ff */
.L_x_7:
[----:B------:R-:W-:Y:S02]  /*0e00*/  ULDC.64 UR4, c[0x0][0x5a0] ;  /* 0x0001680000047ab9 */ /* 0x000fe40000000a00 */
[----:B------:R-:W-:-:S04]  /*0e10*/  ISETP.NE.U32.AND P0, PT, RZ, UR4, PT ;  /* 0x00000004ff007c0c */ /* 0x000fc8000bf05070 */
[----:B------:R-:W-:-:S13]  /*0e20*/  ISETP.NE.AND.EX P0, PT, RZ, UR5, PT, P0 ;  /* 0x00000005ff007c0c */ /* 0x000fda000bf05300 */
[----:B------:R-:W-:Y:S05]  /*0e30*/  @!P0 BRA `(.L_x_9) ;  /* 0x00000000001c8947 */ /* 0x000fea0003800000 */
[----:B0-----:R-:W0:Y:S02]  /*0e40*/  LDC.64 R8, c[0x0][0x5a0] ;  /* 0x00016800ff087b82 */ /* 0x001e240000000a00 */
[----:B0-----:R-:W2:Y:S02]  /*0e50*/  LDG.E.64 R8, desc[UR36][R8.64] ;  /* 0x0000002408087981 */ /* 0x001ea4000c1e1b00 */
[----:B--2---:R-:W-:-:S04]  /*0e60*/  ISETP.NE.U32.AND P0, PT, R8, RZ, PT ;  /* 0x000000ff0800720c */ /* 0x004fc80003f05070 */
[----:B------:R-:W-:-:S13]  /*0e70*/  ISETP.NE.AND.EX P0, PT, R9, RZ, PT, P0 ;  /* 0x000000ff0900720c */ /* 0x000fda0003f05300 */
[----:B------:R-:W-:Y:S05]  /*0e80*/  @!P0 BRA `(.L_x_9) ;  /* 0x0000000000088947 */ /* 0x000fea0003800000 */
[----:B-1----:R0:W5:Y:S01]  /*0e90*/  LD.E R59, desc[UR36][R8.64] ;  /* 0x00000024083b7980 */ /* 0x002162000c101900 */
[----:B------:R-:W-:Y:S05]  /*0ea0*/  BRA `(.L_x_10) ;  /* 0x0000000000247947 */ /* 0x000fea0003800000 */
.L_x_9:
[----:B------:R-:W-:Y:S02]  /*0eb0*/  ULDC.64 UR4, c[0x0][0x590] ;  /* 0x0001640000047ab9 */ /* 0x000fe40000000a00 */
[----:B------:R-:W-:-:S04]  /*0ec0*/  ISETP.NE.U32.AND P0, PT, RZ, UR4, PT ;  /* 0x00000004ff007c0c */ /* 0x000fc8000bf05070 */
[----:B------:R-:W-:-:S13]  /*0ed0*/  ISETP.NE.AND.EX P0, PT, RZ, UR5, PT, P0 ;  /* 0x00000005ff007c0c */ /* 0x000fda000bf05300 */
[----:B------:R-:W-:Y:S05]  /*0ee0*/  @!P0 BRA `(.L_x_11) ;  /* 0x00000000000c8947 */ /* 0x000fea0003800000 */
[----:B0-----:R-:W1:Y:S02]  /*0ef0*/  LDC.64 R8, c[0x0][0x590] ;  /* 0x00016400ff087b82 */ /* 0x001e640000000a00 */
[----:B-1----:R1:W5:Y:S01]  /*0f00*/  LDG.E R59, desc[UR36][R8.64] ;  /* 0x00000024083b7981 */ /* 0x002362000c1e1900 */
[----:B------:R-:W-:Y:S05]  /*0f10*/  BRA `(.L_x_10) ;  /* 0x0000000000087947 */ /* 0x000fea0003800000 */
.L_x_11:
[----:B------:R-:W-:Y:S02]  /*0f20*/  ULDC UR4, c[0x0][0x584] ;  /* 0x0001610000047ab9 */ /* 0x000fe40000000800 */
[----:B-1----:R-:W-:-:S07]  /*0f30*/  IMAD.U32 R59, RZ, RZ, UR4 ;  /* 0x00000004ff3b7e24 */ /* 0x002fce000f8e00ff */
.L_x_10:
[----:B------:R-:W2:Y:S01]  /*0f40*/  LDC R2, c[0x0][0x65c] ;  /* 0x00019700ff027b82 */ /* 0x000ea20000000800 */
[----:B------:R-:W-:Y:S01]  /*0f50*/  ULDC UR6, c[0x0][0x28c] ;  /* 0x0000a30000067ab9 */ /* 0x000fe20000000800 */
[----:B------:R-:W-:Y:S01]  /*0f60*/  ISETP.NE.AND P0, PT, R10, 0x2, PT ;  /* 0x000000020a00780c */ /* 0x000fe20003f05270 */
[----:B------:R-:W-:Y:S01]  /*0f70*/  UIADD3 UR6, UR6, 0x1f, URZ ;  /* 0x0000001f06067890 */ /* 0x000fe2000fffe03f */
[----:B01----:R-:W-:Y:S01]  /*0f80*/  IMAD.U32 R8, RZ, RZ, UR12 ;  /* 0x0000000cff087e24 */ /* 0x003fe2000f8e00ff */
[----:B------:R-:W-:Y:S01]  /*0f90*/  UMOV UR39, URZ ;  /* 0x0000003f00277c82 */ /* 0x000fe20008000000 */
[----:B------:R-:W-:Y:S01]  /*0fa0*/  IMAD.MOV.U32 R9, RZ, RZ, RZ ;  /* 0x000000ffff097224 */ /* 0x000fe200078e00ff */
[----:B------:R-:W-:Y:S01]  /*0fb0*/  USHF.R.S32.HI UR7, URZ, 0x1f, UR6 ;  /* 0x0000001f3f077899 */ /* 0x000fe20008011406 */
[----:B------:R-:W-:Y:S01]  /*0fc0*/  UMOV UR38, URZ ;  /* 0x0000003f00267c82 */ /* 0x000fe20008000000 */
[----:B------:R-:W-:Y:S02]  /*0fd0*/  ULDC.64 UR8, c[0x0][0x650] ;  /* 0x0001940000087ab9 */ /* 0x000fe40000000a00 */
[----:B------:R-:W-:-:S04]  /*0fe0*/  ULEA.HI UR7, UR7, UR6, URZ, 0x5 ;  /* 0x0000000607077291 */ /* 0x000fc8000f8f283f */
[----:B------:R-:W-:Y:S01]  /*0ff0*/  USHF.R.S32.HI UR40, URZ, 0x5, UR7 ;  /* 0x000000053f287899 */ /* 0x000fe20008011407 */
[----:B--2---:R-:W-:-:S13]  /*1000*/  ISETP.NE.AND P1, PT, R2, 0x1, PT ;  /* 0x000000010200780c */ /* 0x004fda0003f25270 */
[----:B------:R-:W0:Y:S01]  /*1010*/  @P1 LDC R19, c[0x0][0x10] ;  /* 0x00000400ff131b82 */ /* 0x000e220000000800 */
[----:B------:R-:W-:Y:S02]  /*1020*/  @P1 IMAD.MOV.U32 R7, RZ, RZ, RZ ;  /* 0x000000ffff071224 */ /* 0x000fe400078e00ff */
[----:B------:R-:W-:-:S05]  /*1030*/  @P1 IMAD.MOV.U32 R17, RZ, RZ, RZ ;  /* 0x000000ffff111224 */ /* 0x000fca00078e00ff */
[----:B------:R-:W1:Y:S01]  /*1040*/  @!P1 LDC R11, c[0x0][0xc] ;  /* 0x00000300ff0b9b82 */ /* 0x000e620000000800 */
[----:B------:R-:W-:Y:S01]  /*1050*/  ULDC UR4, c[0x0][0xc] ;  /* 0x0000030000047ab9 */ /* 0x000fe20000000800 */
[----:B------:R-:W-:Y:S02]  /*1060*/  ULDC UR5, c[0x0][0x10] ;  /* 0x0000040000057ab9 */ /* 0x000fe40000000800 */
[----:B------:R-:W-:-:S04]  /*1070*/  UIMAD.WIDE.U32 UR4, UR4, UR5, URZ ;  /* 0x00000005040472a5 */ /* 0x000fc8000f8e003f */
[----:B------:R-:W2:Y:S01]  /*1080*/  LDC R2, c[0x0][0x14] ;  /* 0x00000500ff027b82 */ /* 0x000ea20000000800 */
[----:B0-----:R-:W-:-:S04]  /*1090*/  @P1 IMAD.WIDE.U32 R18, R19, UR12, R6 ;  /* 0x0000000c13121c25 */ /* 0x001fc8000f8e0006 */
[----:B------:R-:W-:Y:S02]  /*10a0*/  @P1 IMAD.IADD R17, R19, 0x1, R17 ;  /* 0x0000000113111824 */ /* 0x000fe400078e0211 */
[----:B-1----:R-:W-:-:S04]  /*10b0*/  @!P1 IMAD.WIDE.U32 R8, R6, R11, R8 ;  /* 0x0000000b06089225 */ /* 0x002fc800078e0008 */
[----:B------:R-:W-:Y:S02]  /*10c0*/  @!P1 IMAD.MOV.U32 R18, RZ, RZ, R8 ;  /* 0x000000ffff129224 */ /* 0x000fe400078e0008 */
[----:B------:R-:W-:Y:S02]  /*10d0*/  @!P1 IMAD.MOV.U32 R17, RZ, RZ, R9 ;  /* 0x000000ffff119224 */ /* 0x000fe400078e0009 */
[----:B--2---:R-:W-:-:S04]  /*10e0*/  IMAD.WIDE.U32 R12, R2, UR4, RZ ;  /* 0x00000004020c7c25 */ /* 0x004fc8000f8e00ff */
[----:B------:R-:W-:Y:S01]  /*10f0*/  IMAD R23, R2, UR5, RZ ;  /* 0x0000000502177c24 */ /* 0x000fe2000f8e02ff */
[----:B------:R0:W-:Y:S03]  /*1100*/  STL.64 [R1], R12 ;  /* 0x0000000c01007387 */ /* 0x0001e60000100a00 */
[----:B------:R-:W-:Y:S01]  /*1110*/  IMAD.IADD R23, R13, 0x1, R23 ;  /* 0x000000010d177824 */ /* 0x000fe200078e0217 */
[----:B------:R-:W-:Y:S06]  /*1120*/  @P0 BRA `(.L_x_12) ;  /* 0x0000000000200947 */ /* 0x000fec0003800000 */
[----:B------:R-:W-:Y:S01]  /*1130*/  UISETP.GE.U32.AND UP0, UPT, UR40, 0x1c, UPT ;  /* 0x0000001c2800788c */ /* 0x000fe2000bf06070 */
[----:B------:R-:W-:Y:S01]  /*1140*/  IADD3 R18, P0, R18, R12, RZ ;  /* 0x0000000c12127210 */ /* 0x000fe20007f1e0ff */
[----:B------:R-:W-:Y:S01]  /*1150*/  USHF.R.U32.HI UR4, URZ, 0x2, UR40 ;  /* 0x000000023f047899 */ /* 0x000fe20008011628 */
[----:B------:R-:W-:-:S03]  /*1160*/  UMOV UR38, URZ ;  /* 0x0000003f00267c82 */ /* 0x000fc60008000000 */
[----:B------:R-:W-:Y:S01]  /*1170*/  UIMAD.WIDE.U32 UR4, UR4, 0x24924925, URZ ;  /* 0x24924925040478a5 */ /* 0x000fe2000f8e003f */
[----:B------:R-:W-:-:S03]  /*1180*/  IMAD.X R17, R23, 0x1, R17, P0 ;  /* 0x0000000117117824 */ /* 0x000fc600000e0611 */
[----:B------:R-:W-:Y:S02]  /*1190*/  UIMAD UR39, UR5, -0x1c, UR40 ;  /* 0xffffffe4052778a4 */ /* 0x000fe4000f8e0228 */
[----:B------:R-:W-:-:S12]  /*11a0*/  @UP0 ULOP3.LUT UR38, UR5, 0x1, URZ, 0xc0, !UPT ;  /* 0x0000000105260892 */ /* 0x000fd8000f8ec03f */
.L_x_12:
[----:B------:R-:W-:Y:S01]  /*11b0*/  ISETP.GE.U32.AND P0, PT, R18, UR8, PT ;  /* 0x0000000812007c0c */ /* 0x000fe2000bf06070 */
[----:B------:R-:W-:Y:S01]  /*11c0*/  IMAD.MOV.U32 R19, RZ, RZ, -0x1 ;  /* 0xffffffffff137424 */ /* 0x000fe200078e00ff */
[----:B------:R-:W-:Y:S01]  /*11d0*/  PRMT R8, RZ, 0x7610, R8 ;  /* 0x00007610ff087816 */ /* 0x000fe20000000008 */
[----:B------:R-:W-:Y:S01]  /*11e0*/  IMAD.MOV.U32 R22, RZ, RZ, -0x1 ;  /* 0xffffffffff167424 */ /* 0x000fe200078e00ff */
[----:B------:R-:W-:Y:S01]  /*11f0*/  ISETP.GE.U32.AND.EX P0, PT, R17, UR9, PT, P0 ;  /* 0x0000000911007c0c */ /* 0x000fe2000bf06100 */
[----:B------:R-:W-:-:S12]  /*1200*/  IMAD.MOV.U32 R2, RZ, RZ, -0x1 ;  /* 0xffffffffff027424 */ /* 0x000fd800078e00ff */
[----:B------:R-:W-:Y:S05]  /*1210*/  @P0 BRA `(.L_x_13) ;  /* 0x00000004002c0947 */ /* 0x000fea0003800000 */
[----:B------:R-:W1:Y:S01]  /*1220*/  LDC.64 R26, c[0x0][0x628] ;  /* 0x00018a00ff1a7b82 */ /* 0x000e620000000a00 */
[----:B------:R-:W-:Y:S02]  /*1230*/  IMAD.MOV.U32 R8, RZ, RZ, R18 ;  /* 0x000000ffff087224 */ /* 0x000fe400078e0012 */
[----:B------:R-:W-:-:S05]  /*1240*/  IMAD.MOV.U32 R9, RZ, RZ, R17 ;  /* 0x000000ffff097224 */ /* 0x000fca00078e0011 */
[----:B------:R-:W2:Y:S08]  /*1250*/  LDC R2, c[0x0][0x630] ;  /* 0x00018c00ff027b82 */ /* 0x000eb00000000800 */
[----:B------:R-:W3:Y:S01]  /*1260*/  LDC.64 R28, c[0x0][0x620] ;  /* 0x00018800ff1c7b82 */ /* 0x000ee20000000a00 */
[----:B-1----:R-:W-:-:S04]  /*1270*/  ISETP.NE.U32.AND P0, PT, R26, RZ, PT ;  /* 0x000000ff1a00720c */ /* 0x002fc80003f05070 */
[----:B------:R-:W-:-:S13]  /*1280*/  ISETP.NE.AND.EX P0, PT, R27, RZ, PT, P0 ;  /* 0x000000ff1b00720c */ /* 0x000fda0003f05300 */
[----:B--23--:R-:W-:Y:S05]  /*1290*/  @!P0 BRA `(.L_x_14) ;  /* 0x0000000000288947 */ /* 0x00cfea0003800000 */
[----:B0-----:R-:W0:Y:S02]  /*12a0*/  LDC R13, c[0x0][0x634] ;  /* 0x00018d00ff0d7b82 */ /* 0x001e240000000800 */
[----:B0-----:R-:W-:-:S05]  /*12b0*/  IADD3 R13, P0, R18, R13, RZ ;  /* 0x0000000d120d7210 */ /* 0x001fca0007f1e0ff */
[----:B------:R-:W-:-:S04]  /*12c0*/  IMAD.X R15, RZ, RZ, R17, P0 ;  /* 0x000000ffff0f7224 */ /* 0x000fc800000e0611 */
[----:B------:R-:W-:-:S04]  /*12d0*/  IMAD.WIDE.U32 R8, R15, R26, RZ ;  /* 0x0000001a0f087225 */ /* 0x000fc800078e00ff */
[----:B------:R-:W-:-:S04]  /*12e0*/  IMAD.WIDE.U32 R10, P0, R13, R27, R8 ;  /* 0x0000001b0d0a7225 */ /* 0x000fc80007800008 */
[----:B------:R-:W-:-:S04]  /*12f0*/  IMAD.WIDE.U32 R8, R13, R26, RZ ;  /* 0x0000001a0d087225 */ /* 0x000fc800078e00ff */
[----:B------:R-:W-:Y:S01]  /*1300*/  IMAD.X R13, RZ, RZ, RZ, P0 ;  /* 0x000000ffff0d7224 */ /* 0x000fe200000e06ff */
[----:B------:R-:W-:Y:S01]  /*1310*/  IADD3 RZ, P0, R9, R10, RZ ;  /* 0x0000000a09ff7210 */ /* 0x000fe20007f1e0ff */
[----:B------:R-:W-:-:S04]  /*1320*/  IMAD.MOV.U32 R12, RZ, RZ, R11 ;  /* 0x000000ffff0c7224 */ /* 0x000fc800078e000b */
[----:B------:R-:W-:-:S08]  /*1330*/  IMAD.WIDE.U32.X R8, R15, R27, R12, P0 ;  /* 0x0000001b0f087225 */ /* 0x000fd000000e040c */
.L_x_14:
[----:B------:R-:W1:Y:S01]  /*1340*/  LDC.64 R32, c[0x0][0x640] ;  /* 0x00019000ff207b82 */ /* 0x000e620000000a00 */
[-C--:B------:R-:W-:Y:S01]  /*1350*/  SHF.R.U64 R30, R8, R2.reuse, R9 ;  /* 0x00000002081e7219 */ /* 0x080fe20000001209 */
[----:B------:R-:W-:Y:S01]  /*1360*/  IMAD.MOV.U32 R19, RZ, RZ, R17 ;  /* 0x000000ffff137224 */ /* 0x000fe200078e0011 */
[----:B------:R-:W-:Y:S01]  /*1370*/  SHF.R.U32.HI R2, RZ, R2, R9 ;  /* 0x00000002ff027219 */ /* 0x000fe20000011609 */
[----:B------:R-:W-:Y:S01]  /*1380*/  IMAD.MOV.U32 R26, RZ, RZ, 0x1 ;  /* 0x00000001ff1a7424 */ /* 0x000fe200078e00ff */
[----:B------:R-:W-:-:S03]  /*1390*/  IADD3 R11, P0, RZ, -R30, RZ ;  /* 0x8000001eff0b7210 */ /* 0x000fc60007f1e0ff */
[----:B------:R-:W2:Y:S02]  /*13a0*/  LDC R10, c[0x0][0x618] ;  /* 0x00018600ff0a7b82 */ /* 0x000ea40000000800 */
[----:B------:R-:W-:-:S04]  /*13b0*/  IMAD.X R9, RZ, RZ, ~R2, P0 ;  /* 0x000000ffff097224 */ /* 0x000fc800000e0e02 */
[-C--:B------:R-:W-:Y:S02]  /*13c0*/  IMAD R2, R9, R28.reuse, RZ ;  /* 0x0000001c09027224 */ /* 0x080fe400078e02ff */
[----:B0-----:R-:W0:Y:S01]  /*13d0*/  LDC R13, c[0x0][0x608] ;  /* 0x00018200ff0d7b82 */ /* 0x001e220000000800 */
[----:B------:R-:W-:-:S04]  /*13e0*/  IMAD.WIDE.U32 R8, R11, R28, R18 ;  /* 0x0000001c0b087225 */ /* 0x000fc800078e0012 */
[----:B------:R-:W-:Y:S02]  /*13f0*/  IMAD R11, R11, R29, R2 ;  /* 0x0000001d0b0b7224 */ /* 0x000fe400078e0202 */
[----:B------:R-:W-:Y:S01]  /*1400*/  IMAD.MOV.U32 R2, RZ, RZ, -0x1 ;  /* 0xffffffffff027424 */ /* 0x000fe200078e00ff */
[----:B------:R-:W3:Y:S01]  /*1410*/  LDC R31, c[0x0][0x658] ;  /* 0x00019600ff1f7b82 */ /* 0x000ee20000000800 */
[----:B------:R-:W-:Y:S01]  /*1420*/  IMAD.IADD R9, R9, 0x1, R11 ;  /* 0x0000000109097824 */ /* 0x000fe200078e020b */
[----:B-1----:R-:W-:-:S04]  /*1430*/  ISETP.NE.U32.AND P0, PT, R32, RZ, PT ;  /* 0x000000ff2000720c */ /* 0x002fc80003f05070 */
[----:B------:R-:W-:Y:S02]  /*1440*/  ISETP.NE.AND.EX P0, PT, R33, RZ, PT, P0 ;  /* 0x000000ff2100720c */ /* 0x000fe40003f05300 */
[----:B------:R-:W1:Y:S01]  /*1450*/  LDC R29, c[0x0][0x600] ;  /* 0x00018000ff1d7b82 */ /* 0x000e620000000800 */
[-CC-:B--2---:R-:W-:Y:S02]  /*1460*/  SHF.R.U64 R27, R8, R10.reuse, R9.reuse ;  /* 0x0000000a081b7219 */ /* 0x184fe40000001209 */
[----:B------:R-:W-:-:S05]  /*1470*/  SHF.R.U32.HI R8, RZ, R10, R9 ;  /* 0x0000000aff087219 */ /* 0x000fca0000011609 */
[----:B------:R-:W2:Y:S01]  /*1480*/  LDC R22, c[0x0][0x648] ;  /* 0x00019200ff167b82 */ /* 0x000ea20000000800 */
[-CC-:B0-----:R-:W-:Y:S02]  /*1490*/  SHF.R.U64 R34, R27, R13.reuse, R8.reuse ;  /* 0x0000000d1b227219 */ /* 0x181fe40000001208 */
[----:B------:R-:W-:-:S05]  /*14a0*/  SHF.R.U32.HI R8, RZ, R13, R8 ;  /* 0x0000000dff087219 */ /* 0x000fca0000011608 */
[----:B------:R-:W0:Y:S01]  /*14b0*/  LDC R24, c[0x0][0x638] ;  /* 0x00018e00ff187b82 */ /* 0x000e220000000800 */
[-CC-:B---3--:R-:W-:Y:S02]  /*14c0*/  SHF.R.U64 R36, R34, R31.reuse, R8.reuse ;  /* 0x0000001f22247219 */ /* 0x188fe40000001208 */
[-C--:B------:R-:W-:Y:S02]  /*14d0*/  SHF.L.U32 R2, R2, R31.reuse, RZ ;  /* 0x0000001f02027219 */ /* 0x080fe400000006ff */
[----:B------:R-:W-:Y:S01]  /*14e0*/  SHF.R.U32.HI R9, RZ, R31, R8 ;  /* 0x0000001fff097219 */ /* 0x000fe20000011608 */
[----:B------:R-:W-:Y:S01]  /*14f0*/  IMAD.MOV.U32 R8, RZ, RZ, R36 ;  /* 0x000000ffff087224 */ /* 0x000fe200078e0024 */
[----:B------:R-:W-:Y:S01]  /*1500*/  LOP3.LUT R15, RZ, R2, RZ, 0x33, !PT ;  /* 0x00000002ff0f7212 */ /* 0x000fe200078e33ff */
[----:B------:R-:W3:Y:S01]  /*1510*/  LDC R28, c[0x0][0x610] ;  /* 0x00018400ff1c7b82 */ /* 0x000ee20000000800 */
[----:B------:R-:W-:Y:S05]  /*1520*/  @!P0 BRA `(.L_x_15) ;  /* 0x0000000000288947 */ /* 0x000fea0003800000 */
[----:B------:R-:W4:Y:S02]  /*1530*/  LDC R13, c[0x0][0x64c] ;  /* 0x00019300ff0d7b82 */ /* 0x000f240000000800 */
[----:B----4-:R-:W-:-:S05]  /*1540*/  IADD3 R13, P0, R36, R13, RZ ;  /* 0x0000000d240d7210 */ /* 0x010fca0007f1e0ff */
        /* <DEDUP_REMOVED lines=8> */
.L_x_15:
[----:B--2---:R-:W-:Y:S01]  /*15d0*/  SHF.R.U64 R7, R8, R22, R9 ;  /* 0x0000001608077219 */ /* 0x004fe20000001209 */
[----:B-1----:R-:W-:Y:S01]  /*15e0*/  VIADD R8, R29, 0xffffffff ;  /* 0xffffffff1d087836 */ /* 0x002fe20000000000 */
[----:B------:R-:W-:Y:S01]  /*15f0*/  SHF.L.U32 R2, R26, R31, RZ ;  /* 0x0000001f1a027219 */ /* 0x000fe200000006ff */
[----:B------:R-:W-:Y:S01]  /*1600*/  @P1 IMAD R21, R25, R20, R6 ;  /* 0x0000001419151224 */ /* 0x000fe200078e0206 */
[----:B------:R-:W-:Y:S01]  /*1610*/  LOP3.LUT R15, R34, R15, RZ, 0xc0, !PT ;  /* 0x0000000f220f7212 */ /* 0x000fe200078ec0ff */
[----:B------:R-:W-:Y:S01]  /*1620*/  IMAD.MOV R9, RZ, RZ, -R7 ;  /* 0x000000ffff097224 */ /* 0x000fe200078e0a07 */
[----:B------:R-:W-:-:S03]  /*1630*/  LOP3.LUT R8, R27, R8, RZ, 0xc0, !PT ;  /* 0x000000081b087212 */ /* 0x000fc600078ec0ff */
[----:B------:R-:W-:Y:S02]  /*1640*/  IMAD R6, R2, R7, R15 ;  /* 0x0000000702067224 */ /* 0x000fe400078e020f */
[----:B0-----:R-:W-:Y:S02]  /*1650*/  IMAD R2, R9, R24, R36 ;  /* 0x0000001809027224 */ /* 0x001fe400078e0224 */
[----:B---3--:R-:W-:Y:S02]  /*1660*/  IMAD R19, R6, R28, R21 ;  /* 0x0000001c06137224 */ /* 0x008fe400078e0215 */
[----:B------:R-:W-:Y:S02]  /*1670*/  IMAD R2, R2, R29, R8 ;  /* 0x0000001d02027224 */ /* 0x000fe400078e0208 */
[----:B------:R-:W-:-:S03]  /*1680*/  IMAD.MOV.U32 R6, RZ, RZ, 0x1 ;  /* 0x00000001ff067424 */ /* 0x000fc600078e00ff */
[----:B------:R-:W-:Y:S02]  /*1690*/  SEL R22, R2, R19, !P1 ;  /* 0x0000001302167207 */ /* 0x000fe40004800000 */
[----:B------:R-:W-:Y:S01]  /*16a0*/  SEL R19, R19, R2, !P1 ;  /* 0x0000000213137207 */ /* 0x000fe20004800000 */
[----:B------:R-:W-:Y:S01]  /*16b0*/  IMAD.MOV.U32 R2, RZ, RZ, R30 ;  /* 0x000000ffff027224 */ /* 0x000fe200078e001e */
[----:B------:R-:W-:-:S07]  /*16c0*/  PRMT R8, R6, 0x7610, R8 ;  /* 0x0000761006087816 */ /* 0x000fce0000000008 */
.L_x_13:
[----:B------:R-:W-:Y:S05]  /*16d0*/  @!P2 BRA `(.L_x_16) ;  /* 0x00000000000ca947 */ /* 0x000fea0003800000 */
[----:B------:R-:W-:Y:S01]  /*16e0*/  UCGABAR_WAIT ;  /* 0x0000000000007dc7 */ /* 0x000fe20008000000 */
[----:B------:R-:W-:Y:S01]  /*16f0*/  CCTL.IVALL ;  /* 0x00000000ff00798f */ /* 0x000fe20002000000 */
[----:B------:R-:W-:Y:S05]  /*1700*/  BRA `(.L_x_17) ;  /* 0x0000000000047947 */ /* 0x000fea0003800000 */
.L_x_16:
[----:B------:R-:W-:Y:S06]  /*1710*/  BAR.SYNC.DEFER_BLOCKING 0x0 ;  /* 0x0000000000007b1d */ /* 0x000fec0000010000 */
.L_x_17:
[----:B------:R-:W-:Y:S05]  /*1720*/  @!P3 BRA `(.L_x_18) ;  /* 0x0000003400a0b947 */ /* 0x000fea0003800000 */
[----:B------:R-:W-:-:S13]  /*1730*/  ISETP.GT.U32.AND P0, PT, R35, 0x1, PT ;  /* 0x000000012300780c */ /* 0x000fda0003f04070 */
[----:B------:R-:W-:Y:S05]  /*1740*/  @P0 EXIT ;  /* 0x000000000000094d */ /* 0x000fea0003800000 */
.L_x_19:
[----:B------:R-:W-:-:S08]  /*1750*/  NOP ;  /* 0x0000000000007918 */ /* 0x000fd00000000000 */
[----:B------:R-:W1:Y:S02]  /*1760*/  USETMAXREG.TRY_ALLOC.CTAPOOL UP0, 0xe8 ;  /* 0x000000e8000079c8 */ /* 0x000e640008000600 */
[----:B-1----:R-:W-:-:S13]  /*1770*/  PLOP3.LUT P0, PT, PT, PT, UP0, 0x80, 0x0 ;  /* 0x000000000000781c */ /* 0x002fda0003f0f008 */
[----:B------:R-:W-:Y:S05]  /*1780*/  @!P0 BRA `(.L_x_19) ;  /* 0xfffffffc00f08947 */ /* 0x000fea000383ffff */
[----:B------:R-:W-:-:S13]  /*1790*/  LOP3.LUT P0, RZ, R8, 0xff, RZ, 0xc0, !PT ;  /* 0x000000ff08ff7812 */ /* 0x000fda000780c0ff */
[----:B------:R-:W-:Y:S05]  /*17a0*/  @!P0 EXIT ;  /* 0x000000000000894d */ /* 0x000fea0003800000 */
[----:B------:R-:W1:Y:S01]  /*17b0*/  S2UR UR4, SR_CgaCtaId ;  /* 0x00000000000479c3 */ /* 0x000e620000008800 */
[----:B------:R-:W-:Y:S01]  /*17c0*/  VIADD R14, R14, 0xffffffff ;  /* 0xffffffff0e0e7836 */ /* 0x000fe20000000000 */
[CC--:B------:R-:W-:Y:S01]  /*17d0*/  LEA.HI R4, R0.reuse, R3.reuse, RZ, 0x2 ;  /* 0x0000000300047211 */ /* 0x0c0fe200078f10ff */
[----:B------:R-:W-:Y:S01]  /*17e0*/  UMOV UR41, 0x400 ;  /* 0x0000040000297882 */ /* 0x000fe20000000000 */
[----:B------:R-:W-:Y:S01]  /*17f0*/  LEA.HI R0, R0, R3, RZ, 0x5 ;  /* 0x0000000300007211 */ /* 0x000fe200078f28ff */
[----:B------:R-:W-:Y:S01]  /*1800*/  UISETP.LT.AND UP0, UPT, UR40, 0x1, UPT ;  /* 0x000000012800788c */ /* 0x000fe2000bf01270 */
[----:B------:R-:W-:Y:S01]  /*1810*/  R2UR UR42, R14 ;  /* 0x000000000e2a72ca */ /* 0x000fe200000e0000 */
[----:B------:R-:W-:Y:S01]  /*1820*/  ULDC UR6, c[0x0][0x284] ;  /* 0x0000a10000067ab9 */ /* 0x000fe20000000800 */
[--C-:B------:R-:W-:Y:S01]  /*1830*/  SHF.R.S32.HI R60, RZ, 0x2, R4.reuse ;  /* 0x00000002ff3c7819 */ /* 0x100fe20000011404 */
[----:B------:R-:W-:Y:S01]  /*1840*/  USEL UR43, UR40, 0x1, UP0 ;  /* 0x00000001282b7887 */ /* 0x000fe20008000000 */
[----:B------:R-:W-:Y:S01]  /*1850*/  SHF.R.S32.HI R5, RZ, 0x1f, R4 ;  /* 0x0000001fff057819 */ /* 0x000fe20000011404 */
[----:B------:R-:W-:Y:S01]  /*1860*/  USHF.L.U32 UR46, UR40, 0x1, URZ ;  /* 0x00000001282e7899 */ /* 0x000fe2000800063f */
[----:B------:R-:W-:Y:S01]  /*1870*/  LOP3.LUT R62, R4, 0xfffffffc, RZ, 0xc0, !PT ;  /* 0xfffffffc043e7812 */ /* 0x000fe200078ec0ff */
[----:B------:R-:W-:Y:S01]  /*1880*/  UIADD3 UR43, -UR43, UR40, URZ ;  /* 0x000000282b2b7290 */ /* 0x000fe2000fffe13f */
[----:B------:R-:W-:-:S02]  /*1890*/  LEA.HI R5, R5, R60, RZ, 0x3 ;  /* 0x0000003c05057211 */ /* 0x000fc400078f18ff */
[----:B------:R-:W-:Y:S01]  /*18a0*/  ISETP.NE.AND P0, PT, R14, RZ, PT ;  /* 0x000000ff0e00720c */ /* 0x000fe20003f05270 */
[----:B------:R-:W-:Y:S01]  /*18b0*/  IMAD.IADD R62, R3, 0x1, -R62 ;  /* 0x00000001033e7824 */ /* 0x000fe200078e0a3e */
[----:B------:R-:W-:Y:S01]  /*18c0*/  LOP3.LUT R5, R5, 0xfffffff8, RZ, 0xc0, !PT ;  /* 0xfffffff805057812 */ /* 0x000fe200078ec0ff */
[----:B------:R-:W-:Y:S01]  /*18d0*/  USHF.L.U32 UR42, UR42, 0x3, URZ ;  /* 0x000000032a2a7899 */ /* 0x000fe2000800063f */
[----:B------:R-:W-:Y:S02]  /*18e0*/  LOP3.LUT R72, R16, 0x1, RZ, 0xfc, !PT ;  /* 0x0000000110487812 */ /* 0x000fe400078efcff */
[----:B------:R-:W-:Y:S01]  /*18f0*/  SEL R73, RZ, 0x1, P0 ;  /* 0x00000001ff497807 */ /* 0x000fe20000000000 */
[----:B------:R-:W-:Y:S01]  /*1900*/  IMAD.IADD R60, R60, 0x1, -R5 ;  /* 0x000000013c3c7824 */ /* 0x000fe200078e0a05 */
[----:B-1----:R-:W-:Y:S01]  /*1910*/  ULEA UR41, UR4, UR41, 0x18 ;  /* 0x0000002904297291 */ /* 0x002fe2000f8ec03f */
[----:B------:R-:W-:Y:S01]  /*1920*/  SHF.R.S32.HI R5, RZ, 0x5, R0 ;  /* 0x00000005ff057819 */ /* 0x000fe20000011400 */
[----:B------:R-:W-:-:S02]  /*1930*/  IMAD.U32 R64, RZ, RZ, UR42 ;  /* 0x0000002aff407e24 */ /* 0x000fc4000f8e00ff */
[----:B------:R-:W-:Y:S01]  /*1940*/  UIADD3 UR47, UR41, 0x1d0, URZ ;  /* 0x000001d0292f7890 */ /* 0x000fe2000fffe03f */
[--C-:B------:R-:W-:Y:S01]  /*1950*/  SHF.R.S32.HI R61, RZ, 0x1f, R60.reuse ;  /* 0x0000001fff3d7819 */ /* 0x100fe2000001143c */
[----:B------:R-:W-:Y:S01]  /*1960*/  UIADD3 UR4, UR41, 0x1c300, URZ ;  /* 0x0001c30029047890 */ /* 0x000fe2000fffe03f */
[C-C-:B------:R-:W-:Y:S01]  /*1970*/  IMAD R67, R5.reuse, -0x10, -R60.reuse ;  /* 0xfffffff005437824 */ /* 0x140fe200078e0a3c */
[----:B------:R-:W-:Y:S01]  /*1980*/  UIADD3 UR5, UR41, 0x300, URZ ;  /* 0x0000030029057890 */ /* 0x000fe2000fffe03f */
[C---:B------:R-:W-:Y:S01]  /*1990*/  LOP3.LUT R66, R64.reuse, 0x8, RZ, 0xc0, !PT ;  /* 0x0000000840427812 */ /* 0x040fe200078ec0ff */
[----:B------:R-:W-:Y:S01]  /*19a0*/  USHF.R.U32.HI UR4, URZ, 0x4, UR4 ;  /* 0x000000043f047899 */ /* 0x000fe20008011604 */
[----:B------:R-:W-:Y:S01]  /*19b0*/  IMAD.U32 R63, RZ, RZ, UR47 ;  /* 0x0000002fff3f7e24 */ /* 0x000fe2000f8e00ff */
[----:B------:R-:W-:Y:S01]  /*19c0*/  USHF.R.U32.HI UR5, URZ, 0x4, UR5 ;  /* 0x000000043f057899 */ /* 0x000fe20008011605 */
[----:B------:R-:W-:Y:S01]  /*19d0*/  IMAD.WIDE R60, R5, 0x10, R60 ;  /* 0x00000010053c7825 */ /* 0x000fe200078e023c */
[----:B------:R-:W-:Y:S01]  /*19e0*/  ULOP3.LUT UR4, UR4, 0x3fff, URZ, 0xc0, !UPT ;  /* 0x00003fff04047892 */ /* 0x000fe2000f8ec03f */
[----:B------:R-:W-:Y:S01]  /*19f0*/  LOP3.LUT R64, R64, 0x8, RZ, 0xc, !PT ;  /* 0x0000000840407812 */ /* 0x000fe200078e0cff */
[----:B------:R-:W-:Y:S01]  /*1a00*/  ULOP3.LUT UR5, UR5, 0x3fff, URZ, 0xc0, !UPT ;  /* 0x00003fff05057892 */ /* 0x000fe2000f8ec03f */
[----:B------:R-:W-:Y:S01]  /*1a10*/  VIADD R65, R63, UR42 ;  /* 0x0000002a3f417c36 */ /* 0x000fe20008000000 */
[----:B------:R-:W-:Y:S01]  /*1a20*/  LOP3.LUT R66, R66, 0x18, RZ, 0x3c, !PT ;  /* 0x0000001842427812 */ /* 0x000fe200078e3cff */
[----:B------:R-:W-:Y:S01]  /*1a30*/  VIADD R67, R67, UR6 ;  /* 0x0000000643437c36 */ /* 0x000fe20008000000 */
[----:B------:R-:W-:-:S02]  /*1a40*/  ULOP3.LUT UR44, UR4, 0x10000, URZ, 0xfc, !UPT ;  /* 0x00010000042c7892 */ /* 0x000fc4000f8efc3f */
[----:B------:R-:W-:-:S12]  /*1a50*/  ULOP3.LUT UR45, UR5, 0x10000, URZ, 0xfc, !UPT ;  /* 0x00010000052d7892 */ /* 0x000fd8000f8efc3f */
.L_x_103:
[----:B------:R-:W-:Y:S01]  /*1a60*/  SHF.L.U32 R0, R73, 0x1f, RZ ;  /* 0x0000001f49007819 */ /* 0x000fe200000006ff */
[----:B------:R-:W-:Y:S02]  /*1a70*/  ULDC UR4, c[0x0][0x28c] ;  /* 0x0000a30000047ab9 */ /* 0x000fe40000000800 */
[----:B------:R-:W-:Y:S01]  /*1a80*/  ISETP.LT.AND P1, PT, RZ, UR4, PT ;  /* 0x00000004ff007c0c */ /* 0x000fe2000bf21270 */
[----:B-1----:R-:W1:Y:S02]  /*1a90*/  SYNCS.PHASECHK.TRANS64.TRYWAIT P0, [R63+UR42], R0 ;  /* 0x000000003f0075a7 */ /* 0x002e64000800016a */
[----:B-1-34-:R-:W-:Y:S10]  /*1aa0*/  @!P0 BRA `(.L_x_20) ;  /* 0x0000005000388947 */ /* 0x01aff40003800000 */
.L_x_149:
[----:B------:R-:W-:Y:S05]  /*1ab0*/  @P1 BRA `(.L_x_21) ;  /* 0x0000000000401947 */ /* 0x000fea0003800000 */
[----:B-1----:R-:W-:Y:S01]  /*1ac0*/  MOV R0, 0x0 ;  /* 0x0000000000007802 */ /* 0x002fe20000000f00 */
[----:B------:R-:W-:Y:S01]  /*1ad0*/  ULDC.64 UR4, c[0x4][0x68] ;  /* 0x01001a0000047ab9 */ /* 0x000fe20000000a00 */
[----:B------:R-:W-:Y:S01]  /*1ae0*/  ULDC.64 UR6, c[0x4][0x8] ;  /* 0x0100020000067ab9 */ /* 0x000fe20000000a00 */
[----:B------:R-:W-:Y:S01]  /*1af0*/  IMAD.U32 R4, RZ, RZ, UR4 ;  /* 0x00000004ff047e24 */ /* 0x000fe2000f8e00ff */
[----:B------:R1:W2:Y:S01]  /*1b00*/  LDC.64 R14, c[0x4][R0] ;  /* 0x01000000000e7b82 */ /* 0x0002a20000000a00 */
[----:B------:R-:W-:Y:S01]  /*1b10*/  IMAD.U32 R5, RZ, RZ, UR5 ;  /* 0x00000005ff057e24 */ /* 0x000fe2000f8e00ff */
[----:B------:R-:W-:Y:S01]  /*1b20*/  ULDC.64 UR4, c[0x4][0x70] ;  /* 0x01001c0000047ab9 */ /* 0x000fe20000000a00 */
[----:B------:R-:W-:Y:S02]  /*1b30*/  IMAD.U32 R10, RZ, RZ, UR6 ;  /* 0x00000006ff0a7e24 */ /* 0x000fe4000f8e00ff */
[----:B------:R-:W-:Y:S02]  /*1b40*/  IMAD.U32 R6, RZ, RZ, UR4 ;  /* 0x00000004ff067e24 */ /* 0x000fe4000f8e00ff */
[----:B------:R-:W-:-:S02]  /*1b50*/  IMAD.U32 R7, RZ, RZ, UR5 ;  /* 0x00000005ff077e24 */ /* 0x000fc4000f8e00ff */
[----:B------:R-:W-:Y:S02]  /*1b60*/  IMAD.U32 R11, RZ, RZ, UR7 ;  /* 0x00000007ff0b7e24 */ /* 0x000fe4000f8e00ff */
[----:B------:R-:W-:Y:S02]  /*1b70*/  IMAD.MOV.U32 R8, RZ, RZ, 0x1e1 ;  /* 0x000001e1ff087424 */ /* 0x000fe400078e00ff */
[----:B0-----:R-:W-:Y:S02]  /*1b80*/  IMAD.MOV.U32 R12, RZ, RZ, 0x1 ;  /* 0x00000001ff0c7424 */ /* 0x001fe400078e00ff */
[----:B-1----:R-:W-:-:S07]  /*1b90*/  IMAD.MOV.U32 R13, RZ, RZ, RZ ;  /* 0x000000ffff0d7224 */ /* 0x002fce00078e00ff */
[----:B------:R-:W-:-:S07]  /*1ba0*/  LEPC R20, `(.L_x_21) ;  /* 0x000000001014794e */ /* 0x000fce0000000000 */
[----:B--2--5:R-:W-:Y:S05]  /*1bb0*/  CALL.ABS.NOINC R14 ;  /* 0x000000000e007343 */ /* 0x024fea0003c00000 */
.L_x_21:
[----:B------:R-:W-:-:S13]  /*1bc0*/  ISETP.NE.AND P0, PT, R72, 0x3, PT ;  /* 0x000000034800780c */ /* 0x000fda0003f05270 */
[----:B------:R-:W-:Y:S05]  /*1bd0*/  @!P0 BRA `(.L_x_22) ;  /* 0x0000000000048947 */ /* 0x000fea0003800000 */
[----:B------:R-:W-:Y:S01]  /*1be0*/  BPT.TRAP 0x1 ;  /* 0x000000040000795c */ /* 0x000fe20000300000 */
.L_x_22:
[----:B------:R-:W-:Y:S02]  /*1bf0*/  IMAD.U32 R3, RZ, RZ, UR39 ;  /* 0x00000027ff037e24 */ /* 0x000fe4000f8e00ff */
[----:B-1----:R-:W-:-:S03]  /*1c00*/  IMAD.U32 R0, RZ, RZ, UR38 ;  /* 0x00000026ff007e24 */ /* 0x002fc6000f8e00ff */
[----:B------:R-:W-:Y:S02]  /*1c10*/  LEA R3, R3, UR41, 0x3 ;  /* 0x0000002903037c11 */ /* 0x000fe4000f8e18ff */
[----:B------:R-:W-:-:S04]  /*1c20*/  SHF.L.U32 R0, R0, 0x1f, RZ ;  /* 0x0000001f00007819 */ /* 0x000fc800000006ff */
[----:B------:R1:W2:Y:S01]  /*1c30*/  SYNCS.PHASECHK.TRANS64.TRYWAIT P1, [R3+URZ], R0 ;  /* 0x00000000030075a7 */ /* 0x0002a2000802017f */
[----:B------:R-:W-:Y:S05]  /*1c40*/  @!P0 BRA `(.L_x_23) ;  /* 0x0000000000048947 */ /* 0x000fea0003800000 */
[----:B------:R-:W-:Y:S01]  /*1c50*/  BPT.TRAP 0x1 ;  /* 0x000000040000795c */ /* 0x000fe20000300000 */
.L_x_23:
[----:B--2---:R-:W-:Y:S05]  /*1c60*/  @P1 BRA `(.L_x_24) ;  /* 0x0000000000081947 */ /* 0x004fea0003800000 */
[----:B------:R-:W2:Y:S02]  /*1c70*/  SYNCS.PHASECHK.TRANS64.TRYWAIT P1, [R3+URZ], R0 ;  /* 0x00000000030075a7 */ /* 0x000ea4000802017f */
[----:B--2---:R-:W-:Y:S05]  /*1c80*/  @!P1 BRA `(.L_x_25) ;  /* 0x0000004c00d49947 */ /* 0x004fea0003800000 */
.L_x_24:
[----:B------:R-:W-:Y:S05]  /*1c90*/  WARPSYNC.ALL ;  /* 0x0000000000007948 */ /* 0x000fea0003800000 */
[----:B------:R-:W-:Y:S01]  /*1ca0*/  ULEA UR4, UR39, UR45, 0x8 ;  /* 0x0000002d27047291 */ /* 0x000fe2000f8e403f */
[----:B------:R-:W-:Y:S01]  /*1cb0*/  WARPGROUP.ARRIVE ;  /* 0x00000000000079c5 */ /* 0x000fe20000000000 */
[----:B------:R-:W-:Y:S01]  /*1cc0*/  ULEA UR6, UR39, UR44, 0x8 ;  /* 0x0000002c27067291 */ /* 0x000fe2000f8e403f */
[----:B-12---:R-:W-:Y:S01]  /*1cd0*/  IMAD.U32 R0, RZ, RZ, UR43 ;  /* 0x0000002bff007e24 */ /* 0x006fe2000f8e00ff */
[----:B------:R-:W-:Y:S01]  /*1ce0*/  UMOV UR5, 0x80000020 ;  /* 0x8000002000057882 */ /* 0x000fe20000000000 */
[----:B------:R-:W-:-:S03]  /*1cf0*/  UMOV UR7, 0x80000020 ;  /* 0x8000002000077882 */ /* 0x000fc60000000000 */
[----:B------:R-:W-:-:S03]  /*1d00*/  ISETP.GE.AND P1, PT, R0, 0x1, PT ;  /* 0x000000010000780c */ /* 0x000fc60003f26270 */
[----:B------:R-:W-:Y:S01]  /*1d10*/  HGMMA.64x64x16.F32.BF16 R24, gdesc[UR4], RZ, !UPT, gsb0 ;  /* 0x00e00000041879f0 */ /* 0x000fe2000c0018ff */
[----:B------:R-:W-:Y:S02]  /*1d20*/  UIADD3 UR4, UR4, 0x2, URZ ;  /* 0x0000000204047890 */ /* 0x000fe4000fffe03f */
[----:B------:R-:W-:Y:S01]  /*1d30*/  UIADD3 UR6, UR6, 0x2, URZ ;  /* 0x0000000206067890 */ /* 0x000fe2000fffe03f */
[----:B------:R-:W-:Y:S01]  /*1d40*/  UMOV UR5, 0x80000020 ;  /* 0x8000002000057882 */ /* 0x000fe20000000000 */
[----:B------:R-:W-:Y:S01]  /*1d50*/  UMOV UR7, 0x80000020 ;  /* 0x8000002000077882 */ /* 0x000fe20000000000 */
[----:B------:R-:W-:Y:S02]  /*1d60*/  WARPGROUP.DEPBAR.LE gsb0, 0x0 ;  /* 0x00008000000079c5 */ /* 0x000fe40000010000 */
[----:B------:R-:W-:-:S06]  /*1d70*/  WARPGROUP.ARRIVE ;  /* 0x00000000000079c5 */ /* 0x000fcc0000000000 */
[----:B------:R-:W-:Y:S03]  /*1d80*/  HGMMA.64x64x16.F32.BF16 R24, gdesc[UR4], R24, gsb0 ;  /* 0x00e00000041879f0 */ /* 0x000fe60008001818 */
[----:B------:R-:W-:Y:S02]  /*1d90*/  WARPGROUP.DEPBAR.LE gsb0, 0x0 ;  /* 0x00008000000079c5 */ /* 0x000fe40000010000 */
[----:B------:R-:W-:Y:S05]  /*1da0*/  @!P1 BRA `(.L_x_26) ;  /* 0x0000000000d49947 */ /* 0x000fea0003800000 */
[----:B------:R-:W-:Y:S01]  /*1db0*/  UIADD3 UR4, UR39, 0x1, URZ ;  /* 0x0000000127047890 */ /* 0x000fe2000fffe03f */
[----:B------:R-:W-:Y:S02]  /*1dc0*/  IMAD.U32 R0, RZ, RZ, UR43 ;  /* 0x0000002bff007e24 */ /* 0x000fe4000f8e00ff */
[----:B------:R-:W-:Y:S01]  /*1dd0*/  IMAD.U32 R3, RZ, RZ, UR39 ;  /* 0x00000027ff037e24 */ /* 0x000fe2000f8e00ff */
[----:B------:R-:W-:-:S04]  /*1de0*/  UISETP.NE.AND UP0, UPT, UR4, 0x1c, UPT ;  /* 0x0000001c0400788c */ /* 0x000fc8000bf05270 */
[----:B------:R-:W-:Y:S02]  /*1df0*/  USEL UR5, URZ, 0x1, UP0 ;  /* 0x000000013f057887 */ /* 0x000fe40008000000 */
[----:B------:R-:W-:Y:S02]  /*1e00*/  USEL UR8, UR4, URZ, UP0 ;  /* 0x0000003f04087287 */ /* 0x000fe40008000000 */
[----:B------:R-:W-:-:S06]  /*1e10*/  ULOP3.LUT UR5, UR38, UR5, URZ, 0x3c, !UPT ;  /* 0x0000000526057292 */ /* 0x000fcc000f8e3c3f */
[----:B------:R-:W-:-:S07]  /*1e20*/  IMAD.U32 R6, RZ, RZ, UR5 ;  /* 0x00000005ff067e24 */ /* 0x000fce000f8e00ff */
.L_x_33:
[----:B------:R-:W-:Y:S05]  /*1e30*/  @!P0 BRA `(.L_x_27) ;  /* 0x0000000000048947 */ /* 0x000fea0003800000 */
[----:B------:R-:W-:Y:S01]  /*1e40*/  BPT.TRAP 0x1 ;  /* 0x000000040000795c */ /* 0x000fe20000300000 */
.L_x_27:
[----:B------:R-:W-:Y:S01]  /*1e50*/  ULEA UR4, UR8, UR41, 0x3 ;  /* 0x0000002908047291 */ /* 0x000fe2000f8e183f */
[----:B------:R-:W-:-:S08]  /*1e60*/  SHF.L.U32 R4, R6, 0x1f, RZ ;  /* 0x0000001f06047819 */ /* 0x000fd000000006ff */
[----:B------:R1:W2:Y:S01]  /*1e70*/  SYNCS.PHASECHK.TRANS64.TRYWAIT P1, [UR4], R4 ;  /* 0x00000004ff0075a7 */ /* 0x0002a20008020144 */
[----:B------:R-:W-:Y:S05]  /*1e80*/  @!P0 BRA `(.L_x_28) ;  /* 0x0000000000048947 */ /* 0x000fea0003800000 */
[----:B------:R-:W-:Y:S01]  /*1e90*/  BPT.TRAP 0x1 ;  /* 0x000000040000795c */ /* 0x000fe20000300000 */
.L_x_28:
[----:B--2---:R-:W-:Y:S05]  /*1ea0*/  @P1 BRA `(.L_x_29) ;  /* 0x0000000000081947 */ /* 0x004fea0003800000 */
[----:B------:R-:W2:Y:S02]  /*1eb0*/  SYNCS.PHASECHK.TRANS64.TRYWAIT P1, [UR4], R4 ;  /* 0x00000004ff0075a7 */ /* 0x000ea40008020144 */
[----:B--2---:R-:W-:Y:S05]  /*1ec0*/  @!P1 BRA `(.L_x_30) ;  /* 0x0000004c00589947 */ /* 0x004fea0003800000 */
.L_x_29:
[----:B------:R-:W-:Y:S01]  /*1ed0*/  ULEA UR4, UR8, UR45, 0x8 ;  /* 0x0000002d08047291 */ /* 0x000fe2000f8e403f */
[----:B------:R-:W-:Y:S01]  /*1ee0*/  WARPGROUP.ARRIVE ;  /* 0x00000000000079c5 */ /* 0x000fe20000000000 */
[----:B------:R-:W-:Y:S01]  /*1ef0*/  ULEA UR6, UR8, UR44, 0x8 ;  /* 0x0000002c08067291 */ /* 0x000fe2000f8e403f */
[----:B------:R-:W-:Y:S01]  /*1f00*/  UMOV UR5, 0x80000020 ;  /* 0x8000002000057882 */ /* 0x000fe20000000000 */
[----:B------:R-:W-:-:S07]  /*1f10*/  UMOV UR7, 0x80000020 ;  /* 0x8000002000077882 */ /* 0x000fce0000000000 */
[----:B------:R-:W-:Y:S01]  /*1f20*/  HGMMA.64x64x16.F32.BF16 R24, gdesc[UR4], R24, gsb0 ;  /* 0x00e00000041879f0 */ /* 0x000fe20008001818 */
        /* <DEDUP_REMOVED lines=9> */
[----:B------:R-:W-:Y:S01]  /*1fc0*/  BPT.TRAP 0x1 ;  /* 0x000000040000795c */ /* 0x000fe20000300000 */
.L_x_31:
[----:B------:R-:W-:-:S13]  /*1fd0*/  ISETP.NE.AND P1, PT, R57, RZ, PT ;  /* 0x000000ff3900720c */ /* 0x000fda0003f25270 */
[----:B-12---:R-:W-:-:S05]  /*1fe0*/  @P1 LEA R4, R3, UR41, 0x3 ;  /* 0x0000002903041c11 */ /* 0x006fca000f8e18ff */
[----:B------:R-:W-:-:S05]  /*1ff0*/  @P1 VIADD R5, R4, 0xe0 ;  /* 0x000000e004051836 */ /* 0x000fca0000000000 */
[----:B------:R-:W-:-:S04]  /*2000*/  @P1 PRMT R5, R56, 0x654, R5 ;  /* 0x0000065438051816 */ /* 0x000fc80000000005 */
[----:B------:R1:W-:Y:S01]  /*2010*/  @P1 SYNCS.ARRIVE.TRANS64.RED.A1T0 RZ, [R5+URZ], RZ ;  /* 0x000000ff05ff19a7 */ /* 0x0003e2000810043f */
[----:B------:R-:W-:-:S13]  /*2020*/  ISETP.GT.U32.AND P1, PT, R16, 0x1, PT ;  /* 0x000000011000780c */ /* 0x000fda0003f24070 */
[----:B-1----:R-:W-:Y:S05]  /*2030*/  @P1 BRA `(.L_x_32) ;  /* 0x0000000000041947 */ /* 0x002fea0003800000 */
[----:B------:R-:W-:Y:S01]  /*2040*/  BPT.TRAP 0x1 ;  /* 0x000000040000795c */ /* 0x000fe20000300000 */
.L_x_32:
[----:B------:R-:W-:Y:S01]  /*2050*/  UIADD3 UR8, UR8, 0x1, URZ ;  /* 0x0000000108087890 */ /* 0x000fe2000fffe03f */
[C---:B------:R-:W-:Y:S01]  /*2060*/  ISETP.GT.AND P2, PT, R0.reuse, 0x1, PT ;  /* 0x000000010000780c */ /* 0x040fe20003f44270 */
[----:B------:R-:W-:Y:S02]  /*2070*/  VIADD R3, R3, 0x1 ;  /* 0x0000000103037836 */ /* 0x000fe40000000000 */
[----:B------:R-:W-:Y:S01]  /*2080*/  UISETP.NE.AND UP0, UPT, UR8, 0x1c, UPT ;  /* 0x0000001c0800788c */ /* 0x000fe2000bf05270 */
[----:B------:R-:W-:Y:S02]  /*2090*/  VIADD R0, R0, 0xffffffff ;  /* 0xffffffff00007836 */ /* 0x000fe40000000000 */
[C---:B------:R-:W-:Y:S01]  /*20a0*/  ISETP.NE.AND P1, PT, R3.reuse, 0x1c, PT ;  /* 0x0000001c0300780c */ /* 0x040fe20003f25270 */
[----:B------:R-:W-:Y:S02]  /*20b0*/  USEL UR4, URZ, 0x1, UP0 ;  /* 0x000000013f047887 */ /* 0x000fe40008000000 */
[----:B------:R-:W-:Y:S01]  /*20c0*/  USEL UR8, UR8, URZ, UP0 ;  /* 0x0000003f08087287 */ /* 0x000fe20008000000 */
[----:B------:R-:W-:-:S03]  /*20d0*/  SEL R3, R3, RZ, P1 ;  /* 0x000000ff03037207 */ /* 0x000fc60000800000 */
[----:B------:R-:W-:Y:S01]  /*20e0*/  LOP3.LUT R6, R6, UR4, RZ, 0x3c, !PT ;  /* 0x0000000406067c12 */ /* 0x000fe2000f8e3cff */
[----:B------:R-:W-:Y:S07]  /*20f0*/  @P2 BRA `(.L_x_33) ;  /* 0xfffffffc004c2947 */ /* 0x000fee000383ffff */
.L_x_26:
[----:B------:R-:W1:Y:S01]  /*2100*/  LDC R0, c[0x0][0x28c] ;  /* 0x0000a300ff007b82 */ /* 0x000e620000000800 */
[----:B------:R2:W-:Y:S01]  /*2110*/  SYNCS.ARRIVE.TRANS64.A1T0 RZ, [R64+UR47], RZ ;  /* 0x000000ff40ff79a7 */ /* 0x0005e2000810002f */
[----:B-1----:R-:W-:-:S13]  /*2120*/  ISETP.GE.AND P1, PT, R0, 0x1, PT ;  /* 0x000000010000780c */ /* 0x002fda0003f26270 */
[----:B--2---:R-:W-:Y:S05]  /*2130*/  @!P1 BRA `(.L_x_34) ;  /* 0x0000000000449947 */ /* 0x004fea0003800000 */
[----:B------:R-:W-:Y:S05]  /*2140*/  @!P0 BRA `(.L_x_35) ;  /* 0x0000000000048947 */ /* 0x000fea0003800000 */
[----:B------:R-:W-:Y:S01]  /*2150*/  BPT.TRAP 0x1 ;  /* 0x000000040000795c */ /* 0x000fe20000300000 */
.L_x_35:
[----:B------:R-:W-:-:S13]  /*2160*/  ISETP.NE.AND P0, PT, R57, RZ, PT ;  /* 0x000000ff3900720c */ /* 0x000fda0003f05270 */
[----:B------:R-:W-:-:S05]  /*2170*/  VOTEU.ANY UP0, P0 ;  /* 0x00000000003f7886 */ /* 0x000fca0000000100 */
[----:B------:R-:W-:-:S06]  /*2180*/  @UP0 UIADD3 UR4, UR43, UR39, URZ ;  /* 0x000000272b040290 */ /* 0x000fcc000fffe03f */
[----:B------:R-:W-:Y:S02]  /*2190*/  IMAD.U32 R4, RZ, RZ, UR4 ;  /* 0x00000004ff047e24 */ /* 0x000fe4000f8e00ff */
[----:B------:R-:W-:-:S03]  /*21a0*/  IMAD.U32 R3, RZ, RZ, UR4 ;  /* 0x00000004ff037e24 */ /* 0x000fc6000f8e00ff */
[----:B------:R-:W-:-:S05]  /*21b0*/  @P0 SHF.R.U32.HI R4, RZ, 0x2, R4 ;  /* 0x00000002ff040819 */ /* 0x000fca0000011604 */
[----:B------:R-:W-:-:S04]  /*21c0*/  @P0 IMAD.WIDE.U32 R4, R4, 0x24924925, RZ ;  /* 0x2492492504040825 */ /* 0x000fc800078e00ff */
[----:B------:R-:W-:-:S05]  /*21d0*/  @P0 IMAD R4, R5, -0x1c, R3 ;  /* 0xffffffe405040824 */ /* 0x000fca00078e0203 */
[----:B------:R-:W-:-:S05]  /*21e0*/  @P0 LEA R4, R4, UR41, 0x3 ;  /* 0x0000002904040c11 */ /* 0x000fca000f8e18ff */
[----:B------:R-:W-:-:S05]  /*21f0*/  @P0 VIADD R3, R4, 0xe0 ;  /* 0x000000e004030836 */ /* 0x000fca0000000000 */
[----:B------:R-:W-:-:S04]  /*2200*/  @P0 PRMT R3, R56, 0x654, R3 ;  /* 0x0000065438030816 */ /* 0x000fc80000000003 */
[----:B------:R1:W-:Y:S01]  /*2210*/  @P0 SYNCS.ARRIVE.TRANS64.RED.A1T0 RZ, [R3+URZ], RZ ;  /* 0x000000ff03ff09a7 */ /* 0x0003e2000810043f */
[----:B------:R-:W-:-:S13]  /*2220*/  ISETP.GT.U32.AND P0, PT, R16, 0x1, PT ;  /* 0x000000011000780c */ /* 0x000fda0003f04070 */
[----:B-1----:R-:W-:Y:S05]  /*2230*/  @P0 BRA `(.L_x_34) ;  /* 0x0000000000040947 */ /* 0x002fea0003800000 */
[----:B------:R-:W-:Y:S01]  /*2240*/  BPT.TRAP 0x1 ;  /* 0x000000040000795c */ /* 0x000fe20000300000 */
.L_x_34:
[----:B------:R-:W-:Y:S01]  /*2250*/  SHF.L.U32 R0, R73, 0x1f, RZ ;  /* 0x0000001f49007819 */ /* 0x000fe200000006ff */
[----:B------:R-:W-:Y:S01]  /*2260*/  UIADD3 UR39, UR46, UR39, URZ ;  /* 0x000000272e277290 */ /* 0x000fe2000fffe03f */
[----:B------:R-:W1:Y:S01]  /*2270*/  LDC R7, c[0x0][0x288] ;  /* 0x0000a200ff077b82 */ /* 0x000e620000000800 */
[----:B------:R-:W-:Y:S01]  /*2280*/  UISETP.GE.U32.AND UP1, UPT, UR46, 0x1c, UPT ;  /* 0x0000001c2e00788c */ /* 0x000fe2000bf26070 */
[----:B------:R-:W-:Y:S01]  /*2290*/  IMAD.SHL.U32 R8, R62, 0x2, RZ ;  /* 0x000000023e087824 */ /* 0x000fe200078e00ff */
[----:B------:R-:W-:Y:S02]  /*22a0*/  UISETP.GT.U32.AND UP0, UPT, UR39, 0x1b, UPT ;  /* 0x0000001b2700788c */ /* 0x000fe4000bf04070 */
[----:B------:R-:W-:Y:S02]  /*22b0*/  USHF.R.U32.HI UR4, URZ, 0x2, UR39 ;  /* 0x000000023f047899 */ /* 0x000fe40008011627 */
[----:B------:R-:W-:Y:S01]  /*22c0*/  UISETP.LT.U32.AND UP0, UPT, UR46, 0x1c, UP0 ;  /* 0x0000001c2e00788c */ /* 0x000fe20008701070 */
[----:B------:R-:W2:Y:S01]  /*22d0*/  SYNCS.PHASECHK.TRANS64.TRYWAIT P0, [R63+UR42+0x10], R0 ;  /* 0x000010003f0075a7 */ /* 0x000ea2000800016a */
[----:B------:R-:W-:Y:S01]  /*22e0*/  UIMAD.WIDE.U32 UR4, UR4, 0x24924925, URZ ;  /* 0x24924925040478a5 */ /* 0x000fe2000f8e003f */
[----:B------:R-:W-:Y:S01]  /*22f0*/  SHF.R.S32.HI R9, RZ, 0x1f, R8 ;  /* 0x0000001fff097819 */ /* 0x000fe20000011408 */
[----:B------:R-:W-:-:S02]  /*2300*/  USEL UR6, URZ, 0x1, !UP0 ;  /* 0x000000013f067887 */ /* 0x000fc4000c000000 */
[----:B------:R-:W-:Y:S02]  /*2310*/  UIMAD UR39, UR5, -0x1c, UR39 ;  /* 0xffffffe4052778a4 */ /* 0x000fe4000f8e0227 */
[----:B------:R-:W-:-:S04]  /*2320*/  ULOP3.LUT UR38, UR38, UR6, URZ, 0x3c, !UPT ;  /* 0x0000000626267292 */ /* 0x000fc8000f8e3c3f */
[----:B------:R-:W-:Y:S01]  /*2330*/  @UP1 ULOP3.LUT UR38, UR38, 0x1, UR5, 0x78, !UPT ;  /* 0x0000000126261892 */ /* 0x000fe2000f8e7805 */
[----:B-12---:R-:W-:Y:S11]  /*2340*/  @!P0 BRA `(.L_x_36) ;  /* 0x0000004800508947 */ /* 0x006ff60003800000 */
.L_x_150:
[----:B-1----:R-:W-:Y:S01]  /*2350*/  IMAD.SHL.U32 R0, R19, 0x40, RZ ;  /* 0x0000004013007824 */ /* 0x002fe200078e00ff */
[----:B------:R-:W-:Y:S01]  /*2360*/  ULDC UR6, c[0x0][0x284] ;  /* 0x0000a10000067ab9 */ /* 0x000fe20000000800 */
[----:B------:R-:W-:Y:S01]  /*2370*/  IMAD.SHL.U32 R14, R22, 0x40, RZ ;  /* 0x00000040160e7824 */ /* 0x000fe200078e00ff */
[----:B------:R-:W-:Y:S01]  /*2380*/  SHF.R.S32.HI R11, RZ, 0x1f, R2 ;  /* 0x0000001fff0b7819 */ /* 0x000fe20000011402 */
[----:B------:R-:W-:Y:S01]  /*2390*/  ULDC.64 UR4, c[0x0][0x5d0] ;  /* 0x0001740000047ab9 */ /* 0x000fe20000000a00 */
[----:B------:R-:W-:Y:S01]  /*23a0*/  ISETP.GE.AND P0, PT, R0, UR6, PT ;  /* 0x0000000600007c0c */ /* 0x000fe2000bf06270 */
[----:B------:R-:W-:Y:S01]  /*23b0*/  IMAD.WIDE.U32 R4, R2, UR4, R8 ;  /* 0x0000000402047c25 */ /* 0x000fe2000f8e0008 */
[----:B------:R-:W-:Y:S02]  /*23c0*/  SHF.R.S32.HI R15, RZ, 0x1f, R14 ;  /* 0x0000001fff0f7819 */ /* 0x000fe4000001140e */
[C---:B------:R-:W-:Y:S01]  /*23d0*/  ISETP.GE.OR P0, PT, R14.reuse, R7, P0 ;  /* 0x000000070e00720c */ /* 0x040fe20000706670 */
[----:B------:R-:W-:Y:S01]  /*23e0*/  IMAD R3, R11, UR4, RZ ;  /* 0x000000040b037c24 */ /* 0x000fe2000f8e02ff */
[----:B------:R-:W-:-:S03]  /*23f0*/  IADD3 R4, P1, R14, R4, RZ ;  /* 0x000000040e047210 */ /* 0x000fc60007f3e0ff */
[----:B------:R-:W-:-:S05]  /*2400*/  IMAD R3, R2, UR5, R3 ;  /* 0x0000000502037c24 */ /* 0x000fca000f8e0203 */
[----:B------:R-:W-:-:S03]  /*2410*/  IADD3.X R5, R15, R5, R3, P1, !PT ;  /* 0x000000050f057210 */ /* 0x000fc60000ffe403 */
[----:B------:R-:W-:Y:S05]  /*2420*/  @P0 BRA `(.L_x_37) ;  /* 0x0000002000b00947 */ /* 0x000fea0003800000 */
[----:B------:R-:W1:Y:S01]  /*2430*/  LDC.64 R76, c[0x0][0x5c8] ;  /* 0x00017200ff4c7b82 */ /* 0x000e620000000a00 */
[----:B-----5:R-:W-:Y:S01]  /*2440*/  FSETP.NEU.AND P0, PT, R59, RZ, PT ;  /* 0x000000ff3b00720b */ /* 0x020fe20003f0d000 */
[----:B------:R-:W-:Y:S01]  /*2450*/  IMAD R3, R62, -0x2, R7 ;  /* 0xfffffffe3e037824 */ /* 0x000fe200078e0207 */
[----:B------:R-:W-:Y:S01]  /*2460*/  BSSY B0, `(.L_x_37) ;  /* 0x0000228000007945 */ /* 0x000fe20003800000 */
[----:B------:R-:W-:-:S04]  /*2470*/  IMAD.WIDE R68, R19, 0x40, R60 ;  /* 0x0000004013447825 */ /* 0x000fc800078e023c */
[----:B------:R-:W-:Y:S02]  /*2480*/  IMAD.IADD R3, R3, 0x1, -R14 ;  /* 0x0000000103037824 */ /* 0x000fe400078e0a0e */
[----:B------:R-:W-:-:S03]  /*2490*/  IMAD.IADD R0, R67, 0x1, -R0 ;  /* 0x0000000143007824 */ /* 0x000fc600078e0a00 */
[----:B------:R-:W-:-:S04]  /*24a0*/  ISETP.GT.AND P2, PT, R3, RZ, PT ;  /* 0x000000ff0300720c */ /* 0x000fc80003f44270 */
[----:B------:R-:W-:Y:S01]  /*24b0*/  ISETP.GT.AND P1, PT, R0, RZ, P2 ;  /* 0x000000ff0000720c */ /* 0x000fe20001724270 */
[-C--:B-1----:R-:W-:Y:S02]  /*24c0*/  IMAD R6, R69, R76.reuse, RZ ;  /* 0x0000004c45067224 */ /* 0x082fe400078e02ff */
[----:B------:R-:W-:-:S04]  /*24d0*/  IMAD.WIDE.U32 R70, R68, R76, R4 ;  /* 0x0000004c44467225 */ /* 0x000fc800078e0004 */
[----:B------:R-:W-:-:S04]  /*24e0*/  IMAD R5, R68, R77, R6 ;  /* 0x0000004d44057224 */ /* 0x000fc800078e0206 */
[----:B------:R-:W-:Y:S01]  /*24f0*/  IMAD.IADD R7, R71, 0x1, R5 ;  /* 0x0000000147077824 */ /* 0x000fe200078e0205 */
[----:B------:R-:W-:Y:S06]  /*2500*/  @!P0 BRA `(.L_x_38) ;  /* 0x0000001400e48947 */ /* 0x000fec0003800000 */
[----:B------:R-:W1:Y:S01]  /*2510*/  LDC.64 R74, c[0x0][0x5b8] ;  /* 0x00016e00ff4a7b82 */ /* 0x000e620000000a00 */
[----:B------:R-:W-:-:S07]  /*2520*/  ULDC.64 UR4, c[0x0][0x5c0] ;  /* 0x0001700000047ab9 */ /* 0x000fce0000000a00 */
[----:B------:R-:W2:Y:S08]  /*2530*/  LDC.64 R78, c[0x0][0x5b0] ;  /* 0x00016c00ff4e7b82 */ /* 0x000eb00000000a00 */
[----:B------:R-:W0:Y:S01]  /*2540*/  LDC.64 R80, c[0x0][0x5a8] ;  /* 0x00016a00ff507b82 */ /* 0x000e220000000a00 */
[-C--:B-1----:R-:W-:Y:S02]  /*2550*/  IMAD R6, R11, R74.reuse, RZ ;  /* 0x0000004a0b067224 */ /* 0x082fe400078e02ff */
[----:B------:R-:W-:-:S04]  /*2560*/  IMAD.WIDE.U32 R4, R2, R74, R8 ;  /* 0x0000004a02047225 */ /* 0x000fc800078e0008 */
[----:B------:R-:W-:Y:S01]  /*2570*/  IMAD R71, R2, R75, R6 ;  /* 0x0000004b02477224 */ /* 0x000fe200078e0206 */
[----:B------:R-:W-:Y:S01]  /*2580*/  IADD3 R10, P0, R14, R4, RZ ;  /* 0x000000040e0a7210 */ /* 0x000fe20007f1e0ff */
[----:B--2---:R-:W-:-:S03]  /*2590*/  IMAD R4, R69, R78, RZ ;  /* 0x0000004e45047224 */ /* 0x004fc600078e02ff */
[----:B------:R-:W-:Y:S01]  /*25a0*/  IADD3.X R11, R15, R5, R71, P0, !PT ;  /* 0x000000050f0b7210 */ /* 0x000fe200007fe447 */
[C---:B------:R-:W-:Y:S02]  /*25b0*/  IMAD R75, R68.reuse, R79, R4 ;  /* 0x0000004f444b7224 */ /* 0x040fe400078e0204 */
[----:B------:R-:W-:-:S04]  /*25c0*/  IMAD.WIDE.U32 R4, R68, R78, R10 ;  /* 0x0000004e44047225 */ /* 0x000fc800078e000a */
[----:B------:R-:W-:Y:S01]  /*25d0*/  IMAD.IADD R5, R5, 0x1, R75 ;  /* 0x0000000105057824 */ /* 0x000fe200078e024b */
[----:B0-----:R-:W-:-:S04]  /*25e0*/  LEA R12, P0, R4, R80, 0x1 ;  /* 0x00000050040c7211 */ /* 0x001fc800078008ff */
[----:B------:R-:W-:-:S05]  /*25f0*/  LEA.HI.X R13, R4, R81, R5, 0x1, P0 ;  /* 0x00000051040d7211 */ /* 0x000fca00000f0c05 */
[----:B------:R-:W2:Y:S01]  /*2600*/  @P1 LDG.E.LTC128B.U16 R19, desc[UR36][R12.64] ;  /* 0x000000240c131981 */ /* 0x000ea2000c1e1520 */
[----:B------:R-:W-:Y:S01]  /*2610*/  IMAD.WIDE.U32 R4, R68, R78, R14 ;  /* 0x0000004e44047225 */ /* 0x000fe200078e000e */
[----:B------:R-:W-:Y:S02]  /*2620*/  BSSY B1, `(.L_x_39) ;  /* 0x0000015000017945 */ /* 0x000fe40003800000 */
[----:B------:R-:W-:-:S04]  /*2630*/  IADD3 R20, P0, R8, R4, RZ ;  /* 0x0000000408147210 */ /* 0x000fc80007f1e0ff */
[----:B------:R-:W-:Y:S02]  /*2640*/  IADD3.X R21, R9, R75, R5, P0, !PT ;  /* 0x0000004b09157210 */ /* 0x000fe400007fe405 */
[----:B------:R-:W-:Y:S01]  /*2650*/  LEA R6, P0, R70, UR4, 0x1 ;  /* 0x0000000446067c11 */ /* 0x000fe2000f8008ff */
[----:B------:R-:W-:-:S03]  /*2660*/  IMAD.WIDE.U32 R20, R2, R74, R20 ;  /* 0x0000004a02147225 */ /* 0x000fc600078e0014 */
[----:B------:R-:W-:Y:S02]  /*2670*/  LEA.HI.X R7, R70, UR5, R7, 0x1, P0 ;  /* 0x0000000546077c11 */ /* 0x000fe400080f0c07 */
[----:B------:R-:W-:-:S04]  /*2680*/  ISETP.GT.AND P0, PT, R3, 0x1, PT ;  /* 0x000000010300780c */ /* 0x000fc80003f04270 */
[----:B------:R-:W-:Y:S01]  /*2690*/  ISETP.GT.AND P3, PT, R0, RZ, P0 ;  /* 0x000000ff0000720c */ /* 0x000fe20000764270 */
[----:B--2---:R-:W-:-:S04]  /*26a0*/  IMAD.U32 R4, R19, 0x10000, RZ ;  /* 0x0001000013047824 */ /* 0x004fc800078e00ff */
[----:B------:R-:W-:Y:S01]  /*26b0*/  FMUL R5, R4, R59 ;  /* 0x0000003b04057220 */ /* 0x000fe20000400000 */
[----:B------:R-:W-:-:S03]  /*26c0*/  LEA R4, P4, R20, R80, 0x1 ;  /* 0x0000005014047211 */ /* 0x000fc600078808ff */
[----:B------:R-:W-:-:S05]  /*26d0*/  FFMA R5, R24, R58, R5 ;  /* 0x0000003a18057223 */ /* 0x000fca0000000005 */
[----:B------:R-:W-:Y:S01]  /*26e0*/  F2FP.BF16.F32.PACK_AB R12, RZ, R5 ;  /* 0x00000005ff0c723e */ /* 0x000fe200000010ff */
[----:B------:R-:W-:-:S03]  /*26f0*/  IMAD.IADD R5, R71, 0x1, R21 ;  /* 0x0000000147057824 */ /* 0x000fc600078e0215 */
[----:B------:R-:W-:Y:S01]  /*2700*/  PRMT R13, R12, 0x7610, R13 ;  /* 0x000076100c0d7816 */ /* 0x000fe2000000000d */
[----:B------:R-:W-:Y:S01]  /*2710*/  IMAD.SHL.U32 R12, R78, 0x8, RZ ;  /* 0x000000084e0c7824 */ /* 0x000fe200078e00ff */
[----:B------:R-:W-:-:S03]  /*2720*/  LEA.HI.X R5, R20, R81, R5, 0x1, P4 ;  /* 0x0000005114057211 */ /* 0x000fc600020f0c05 */
[----:B------:R0:W-:Y:S02]  /*2730*/  @P1 STG.E.U16 desc[UR36][R6.64], R13 ;  /* 0x0000000d06001986 */ /* 0x0001e4000c101524 */
[----:B0-----:R-:W-:Y:S01]  /*2740*/  SHF.L.U64.HI R13, R78, 0x3, R79 ;  /* 0x000000034e0d7819 */ /* 0x001fe2000001024f */
[----:B------:R-:W-:Y:S06]  /*2750*/  @!P3 BRA `(.L_x_40) ;  /* 0x000000000004b947 */ /* 0x000fec0003800000 */
[----:B------:R0:W5:Y:S02]  /*2760*/  LDG.E.LTC128B.U16 R19, desc[UR36][R4.64+0x2] ;  /* 0x0000022404137981 */ /* 0x000164000c1e1520 */
.L_x_40:
[----:B------:R-:W-:Y:S05]  /*2770*/  BSYNC B1 ;  /* 0x0000000000017941 */ /* 0x000fea0003800000 */
.L_x_39:
[----:B------:R-:W-:Y:S01]  /*2780*/  IMAD.WIDE.U32 R68, R68, R78, R12 ;  /* 0x0000004e44447225 */ /* 0x000fe200078e000c */
[----:B------:R-:W-:-:S03]  /*2790*/  ISETP.GT.AND P2, PT, R0, 0x8, P2 ;  /* 0x000000080000780c */ /* 0x000fc60001744270 */
[----:B-----5:R-:W-:Y:S01]  /*27a0*/  IMAD.U32 R20, R19, 0x10000, RZ ;  /* 0x0001000013147824 */ /* 0x020fe200078e00ff */
[----:B------:R-:W-:Y:S01]  /*27b0*/  IADD3 R10, P1, R10, R68, RZ ;  /* 0x000000440a0a7210 */ /* 0x000fe20007f3e0ff */
[----:B------:R-:W-:Y:S02]  /*27c0*/  IMAD.IADD R75, R75, 0x1, R69 ;  /* 0x000000014b4b7824 */ /* 0x000fe400078e0245 */
[----:B------:R-:W-:Y:S02]  /*27d0*/  FMUL R20, R20, R59 ;  /* 0x0000003b14147220 */ /* 0x000fe40000400000 */
[----:B------:R-:W-:Y:S01]  /*27e0*/  IMAD.X R11, R75, 0x1, R11, P1 ;  /* 0x000000014b0b7824 */ /* 0x000fe200008e060b */
[----:B------:R-:W-:Y:S01]  /*27f0*/  LEA R12, P1, R10, R80, 0x1 ;  /* 0x000000500a0c7211 */ /* 0x000fe200078208ff */
[----:B------:R-:W-:-:S03]  /*2800*/  FFMA R20, R25, R58, R20 ;  /* 0x0000003a19147223 */ /* 0x000fc60000000014 */
[----:B------:R-:W-:Y:S02]  /*2810*/  LEA.HI.X R13, R10, R81, R11, 0x1, P1 ;  /* 0x000000510a0d7211 */ /* 0x000fe400008f0c0b */
[----:B------:R-:W-:-:S05]  /*2820*/  F2FP.BF16.F32.PACK_AB R20, RZ, R20 ;  /* 0x00000014ff14723e */ /* 0x000fca00000010ff */
[----:B------:R1:W-:Y:S04]  /*2830*/  @P3 STG.E.U16 desc[UR36][R6.64+0x2], R20 ;  /* 0x0000021406003986 */ /* 0x0003e8000c101524 */
[----:B------:R-:W2:Y:S01]  /*2840*/  @P2 LDG.E.LTC128B.U16 R19, desc[UR36][R12.64] ;  /* 0x000000240c132981 */ /* 0x000ea2000c1e1520 */
[----:B------:R-:W-:Y:S01]  /*2850*/  IADD3 R14, P1, P3, R8, R68, R14 ;  /* 0x00000044080e7210 */ /* 0x000fe20007b3e00e */
[----:B------:R-:W-:Y:S01]  /*2860*/  BSSY B1, `(.L_x_41) ;  /* 0x0000011000017945 */ /* 0x000fe20003800000 */
[C---:B------:R-:W-:Y:S02]  /*2870*/  SHF.L.U64.HI R11, R76.reuse, 0x4, R77 ;  /* 0x000000044c0b7819 */ /* 0x040fe4000001024d */
[----:B------:R-:W-:Y:S02]  /*2880*/  IADD3.X R15, R9, R75, R15, P1, P3 ;  /* 0x0000004b090f7210 */ /* 0x000fe40000fe640f */
[----:B------:R-:W-:-:S02]  /*2890*/  LEA R10, P1, R76, R6, 0x4 ;  /* 0x000000064c0a7211 */ /* 0x000fc400078220ff */
[----:B------:R-:W-:Y:S01]  /*28a0*/  ISETP.GT.AND P0, PT, R0, 0x8, P0 ;  /* 0x000000080000780c */ /* 0x000fe20000704270 */
[----:B------:R-:W-:-:S04]  /*28b0*/  IMAD.WIDE.U32 R14, R2, R74, R14 ;  /* 0x0000004a020e7225 */ /* 0x000fc800078e000e */
[----:B------:R-:W-:Y:S02]  /*28c0*/  IMAD.X R11, R11, 0x1, R7, P1 ;  /* 0x000000010b0b7824 */ /* 0x000fe400008e0607 */
[----:B------:R-:W-:Y:S02]  /*28d0*/  IMAD.IADD R2, R71, 0x1, R15 ;  /* 0x0000000147027824 */ /* 0x000fe400078e020f */
[----:B--2---:R-:W-:-:S04]  /*28e0*/  IMAD.U32 R8, R19, 0x10000, RZ ;  /* 0x0001000013087824 */ /* 0x004fc800078e00ff */
[----:B------:R-:W-:Y:S01]  /*28f0*/  FMUL R9, R8, R59 ;  /* 0x0000003b08097220 */ /* 0x000fe20000400000 */
[----:B------:R-:W-:-:S03]  /*2900*/  LEA R8, P3, R14, R80, 0x1 ;  /* 0x000000500e087211 */ /* 0x000fc600078608ff */
[----:B------:R-:W-:-:S05]  /*2910*/  FFMA R9, R26, R58, R9 ;  /* 0x0000003a1a097223 */ /* 0x000fca0000000009 */
[----:B------:R-:W-:Y:S02]  /*2920*/  F2FP.BF16.F32.PACK_AB R12, RZ, R9 ;  /* 0x00000009ff0c723e */ /* 0x000fe400000010ff */
[----:B------:R-:W-:-:S03]  /*2930*/  LEA.HI.X R9, R14, R81, R2, 0x1, P3 ;  /* 0x000000510e097211 */ /* 0x000fc600018f0c02 */
[----:B------:R1:W-:Y:S01]  /*2940*/  @P2 STG.E.U16 desc[UR36][R10.64], R12 ;  /* 0x0000000c0a002986 */ /* 0x0003e2000c101524 */
[----:B------:R-:W-:Y:S05]  /*2950*/  @!P0 BRA `(.L_x_42) ;  /* 0x0000000000048947 */ /* 0x000fea0003800000 */
[----:B------:R2:W5:Y:S02]  /*2960*/  LDG.E.LTC128B.U16 R19, desc[UR36][R8.64+0x2] ;  /* 0x0000022408137981 */ /* 0x000564000c1e1520 */
.L_x_42:
[----:B------:R-:W-:Y:S05]  /*2970*/  BSYNC B1 ;  /* 0x0000000000017941 */ /* 0x000fea0003800000 */
.L_x_41:
[----:B-----5:R-:W-:Y:S01]  /*2980*/  IMAD.U32 R2, R19, 0x10000, RZ ;  /* 0x0001000013027824 */ /* 0x020fe200078e00ff */
[----:B------:R-:W-:Y:S01]  /*2990*/  ISETP.GT.AND P1, PT, R3, 0x8, PT ;  /* 0x000000080300780c */ /* 0x000fe20003f24270 */
[----:B------:R-:W-:Y:S02]  /*29a0*/  BSSY B1, `(.L_x_43) ;  /* 0x0000008000017945 */ /* 0x000fe40003800000 */
[----:B------:R-:W-:Y:S01]  /*29b0*/  FMUL R2, R2, R59 ;  /* 0x0000003b02027220 */ /* 0x000fe20000400000 */
[----:B------:R-:W-:-:S03]  /*29c0*/  ISETP.GT.AND P2, PT, R0, RZ, P1 ;  /* 0x000000ff0000720c */ /* 0x000fc60000f44270 */
[----:B------:R-:W-:-:S05]  /*29d0*/  FFMA R2, R27, R58, R2 ;  /* 0x0000003a1b027223 */ /* 0x000fca0000000002 */
[----:B------:R-:W-:-:S05]  /*29e0*/  F2FP.BF16.F32.PACK_AB R2, RZ, R2 ;  /* 0x00000002ff02723e */ /* 0x000fca00000010ff */
[----:B------:R3:W-:Y:S01]  /*29f0*/  @P0 STG.E.U16 desc[UR36][R10.64+0x2], R2 ;  /* 0x000002020a000986 */ /* 0x0007e2000c101524 */
[----:B------:R-:W-:Y:S05]  /*2a00*/  @!P2 BRA `(.L_x_44) ;  /* 0x000000000004a947 */ /* 0x000fea0003800000 */
[----:B------:R4:W5:Y:S02]  /*2a10*/  LDG.E.LTC128B.U16 R19, desc[UR36][R4.64+0x10] ;  /* 0x0000102404137981 */ /* 0x000964000c1e1520 */
.L_x_44:
[----:B------:R-:W-:Y:S05]  /*2a20*/  BSYNC B1 ;  /* 0x0000000000017941 */ /* 0x000fea0003800000 */
.L_x_43:
[----:B---3-5:R-:W-:Y:S01]  /*2a30*/  IMAD.U32 R2, R19, 0x10000, RZ ;  /* 0x0001000013027824 */ /* 0x028fe200078e00ff */
        /* <DEDUP_REMOVED lines=9> */
.L_x_46:
[----:B------:R-:W-:Y:S05]  /*2ad0*/  BSYNC B1 ;  /* 0x0000000000017941 */ /* 0x000fea0003800000 */
.L_x_45:
[----:B-----5:R-:W-:Y:S01]  /*2ae0*/  IMAD.U32 R2, R19, 0x10000, RZ ;  /* 0x0001000013027824 */ /* 0x020fe200078e00ff */
[----:B------:R-:W-:Y:S01]  /*2af0*/  ISETP.GT.AND P1, PT, R0, 0x8, P1 ;  /* 0x000000080000780c */ /* 0x000fe20000f24270 */
[----:B------:R-:W-:Y:S02]  /*2b00*/  BSSY B1, `(.L_x_47) ;  /* 0x0000007000017945 */ /* 0x000fe40003800000 */
[----:B------:R-:W-:-:S04]  /*2b10*/  FMUL R2, R2, R59 ;  /* 0x0000003b02027220 */ /* 0x000fc80000400000 */
[----:B------:R-:W-:-:S05]  /*2b20*/  FFMA R2, R29, R58, R2 ;  /* 0x0000003a1d027223 */ /* 0x000fca0000000002 */
[----:B------:R-:W-:-:S05]  /*2b30*/  F2FP.BF16.F32.PACK_AB R2, RZ, R2 ;  /* 0x00000002ff02723e */ /* 0x000fca00000010ff */
[----:B------:R0:W-:Y:S01]  /*2b40*/  @P3 STG.E.U16 desc[UR36][R6.64+0x12], R2 ;  /* 0x0000120206003986 */ /* 0x0001e2000c101524 */
[----:B------:R-:W-:Y:S05]  /*2b50*/  @!P1 BRA `(.L_x_48) ;  /* 0x0000000000049947 */ /* 0x000fea0003800000 */
[----:B------:R0:W5:Y:S02]  /*2b60*/  LDG.E.LTC128B.U16 R19, desc[UR36][R8.64+0x10] ;  /* 0x0000102408137981 */ /* 0x000164000c1e1520 */
.L_x_48:
[----:B------:R-:W-:Y:S05]  /*2b70*/  BSYNC B1 ;  /* 0x0000000000017941 */ /* 0x000fea0003800000 */
.L_x_47:
[----:B0----5:R-:W-:Y:S01]  /*2b80*/  IMAD.U32 R2, R19, 0x10000, RZ ;  /* 0x0001000013027824 */ /* 0x021fe200078e00ff */
[----:B------:R-:W-:Y:S01]  /*2b90*/  ISETP.GT.AND P0, PT, R0, 0x8, P0 ;  /* 0x000000080000780c */ /* 0x000fe20000704270 */
[----:B------:R-:W-:Y:S02]  /*2ba0*/  BSSY B1, `(.L_x_49) ;  /* 0x0000007000017945 */ /* 0x000fe40003800000 */
[----:B---3--:R-:W-:-:S04]  /*2bb0*/  FMUL R13, R2, R59 ;  /* 0x0000003b020d7220 */ /* 0x008fc80000400000 */
[----:B------:R-:W-:-:S05]  /*2bc0*/  FFMA R13, R30, R58, R13 ;  /* 0x0000003a1e0d7223 */ /* 0x000fca000000000d */
[----:B------:R-:W-:-:S05]  /*2bd0*/  F2FP.BF16.F32.PACK_AB R13, RZ, R13 ;  /* 0x0000000dff0d723e */ /* 0x000fca00000010ff */
[----:B------:R0:W-:Y:S01]  /*2be0*/  @P1 STG.E.U16 desc[UR36][R10.64+0x10], R13 ;  /* 0x0000100d0a001986 */ /* 0x0001e2000c101524 */
[----:B------:R-:W-:Y:S05]  /*2bf0*/  @!P0 BRA `(.L_x_50) ;  /* 0x0000000000048947 */ /* 0x000fea0003800000 */
[----:B------:R3:W5:Y:S02]  /*2c00*/  LDG.E.LTC128B.U16 R19, desc[UR36][R8.64+0x12] ;  /* 0x0000122408137981 */ /* 0x000764000c1e1520 */
.L_x_50:
[----:B------:R-:W-:Y:S05]  /*2c10*/  BSYNC B1 ;  /* 0x0000000000017941 */ /* 0x000fea0003800000 */
.L_x_49:
        /* <DEDUP_REMOVED lines=10> */
.L_x_52:
[----:B------:R-:W-:Y:S05]  /*2cc0*/  BSYNC B1 ;  /* 0x0000000000017941 */ /* 0x000fea0003800000 */
.L_x_51:
[----:B0----5:R-:W-:Y:S01]  /*2cd0*/  IMAD.U32 R2, R19, 0x10000, RZ ;  /* 0x0001000013027824 */ /* 0x021fe200078e00ff */
        /* <DEDUP_REMOVED lines=9> */
.L_x_54:
[----:B------:R-:W-:Y:S05]  /*2d70*/  BSYNC B1 ;  /* 0x0000000000017941 */ /* 0x000fea0003800000 */
.L_x_53:
        /* <DEDUP_REMOVED lines=9> */
.L_x_56:
[----:B------:R-:W-:Y:S05]  /*2e10*/  BSYNC B1 ;  /* 0x0000000000017941 */ /* 0x000fea0003800000 */
.L_x_55:
[----:B0----5:R-:W-:Y:S01]  /*2e20*/  IMAD.U32 R2, R19, 0x10000, RZ ;  /* 0x0001000013027824 */ /* 0x021fe200078e00ff */
        /* <DEDUP_REMOVED lines=8> */
.L_x_58:
[----:B------:R-:W-:Y:S05]  /*2eb0*/  BSYNC B1 ;  /* 0x0000000000017941 */ /* 0x000fea0003800000 */
.L_x_57:
        /* <DEDUP_REMOVED lines=10> */
.L_x_60:
[----:B------:R-:W-:Y:S05]  /*2f60*/  BSYNC B1 ;  /* 0x0000000000017941 */ /* 0x000fea0003800000 */
.L_x_59:
        /* <DEDUP_REMOVED lines=10> */
.L_x_62:
[----:B------:R-:W-:Y:S05]  /*3010*/  BSYNC B1 ;  /* 0x0000000000017941 */ /* 0x000fea0003800000 */
.L_x_61:
        /* <DEDUP_REMOVED lines=9> */
.L_x_64:
[----:B------:R-:W-:Y:S05]  /*30b0*/  BSYNC B1 ;  /* 0x0000000000017941 */ /* 0x000fea0003800000 */
.L_x_63:
        /* <DEDUP_REMOVED lines=9> */
.L_x_66:
[----:B------:R-:W-:Y:S05]  /*3150*/  BSYNC B1 ;  /* 0x0000000000017941 */ /* 0x000fea0003800000 */
.L_x_65:
        /* <DEDUP_REMOVED lines=10> */
.L_x_68:
[----:B------:R-:W-:Y:S05]  /*3200*/  BSYNC B1 ;  /* 0x0000000000017941 */ /* 0x000fea0003800000 */
.L_x_67:
        /* <DEDUP_REMOVED lines=10> */
.L_x_70:
[----:B------:R-:W-:Y:S05]  /*32b0*/  BSYNC B1 ;  /* 0x0000000000017941 */ /* 0x000fea0003800000 */
.L_x_69:
        /* <DEDUP_REMOVED lines=9> */
.L_x_72:
[----:B------:R-:W-:Y:S05]  /*3350*/  BSYNC B1 ;  /* 0x0000000000017941 */ /* 0x000fea0003800000 */
.L_x_71:
        /* <DEDUP_REMOVED lines=9> */
.L_x_74:
[----:B------:R-:W-:Y:S05]  /*33f0*/  BSYNC B1 ;  /* 0x0000000000017941 */ /* 0x000fea0003800000 */
.L_x_73:
        /* <DEDUP_REMOVED lines=10> */
.L_x_76:
[----:B------:R-:W-:Y:S05]  /*34a0*/  BSYNC B1 ;  /* 0x0000000000017941 */ /* 0x000fea0003800000 */
.L_x_75:
        /* <DEDUP_REMOVED lines=10> */
.L_x_78:
[----:B------:R-:W-:Y:S05]  /*3550*/  BSYNC B1 ;  /* 0x0000000000017941 */ /* 0x000fea0003800000 */
.L_x_77:
        /* <DEDUP_REMOVED lines=9> */
.L_x_80:
[----:B------:R-:W-:Y:S05]  /*35f0*/  BSYNC B1 ;  /* 0x0000000000017941 */ /* 0x000fea0003800000 */
.L_x_79:
        /* <DEDUP_REMOVED lines=9> */
.L_x_82:
[----:B------:R-:W-:Y:S05]  /*3690*/  BSYNC B1 ;  /* 0x0000000000017941 */ /* 0x000fea0003800000 */
.L_x_81:
        /* <DEDUP_REMOVED lines=10> */
.L_x_84:
[----:B------:R-:W-:Y:S05]  /*3740*/  BSYNC B1 ;  /* 0x0000000000017941 */ /* 0x000fea0003800000 */
.L_x_83:
        /* <DEDUP_REMOVED lines=10> */
.L_x_86:
[----:B------:R-:W-:Y:S05]  /*37f0*/  BSYNC B1 ;  /* 0x0000000000017941 */ /* 0x000fea0003800000 */
.L_x_85:
        /* <DEDUP_REMOVED lines=9> */
.L_x_88:
[----:B------:R-:W-:Y:S05]  /*3890*/  BSYNC B1 ;  /* 0x0000000000017941 */ /* 0x000fea0003800000 */
.L_x_87:
        /* <DEDUP_REMOVED lines=9> */
.L_x_90:
[----:B------:R-:W-:Y:S05]  /*3930*/  BSYNC B1 ;  /* 0x0000000000017941 */ /* 0x000fea0003800000 */
.L_x_89:
        /* <DEDUP_REMOVED lines=10> */
.L_x_92:
[----:B------:R-:W-:Y:S05]  /*39e0*/  BSYNC B1 ;  /* 0x0000000000017941 */ /* 0x000fea0003800000 */
.L_x_91:
[----:B0----5:R-:W-:Y:S01]  /*39f0*/  IMAD.U32 R2, R19, 0x10000, RZ ;  /* 0x0001000013027824 */ /* 0x021fe200078e00ff */
[----:B------:R-:W-:Y:S01]  /*3a00*/  ISETP.GT.AND P0, PT, R3, 0x39, PT ;  /* 0x000000390300780c */ /* 0x000fe20003f04270 */
[----:B------:R-:W-:Y:S01]  /*3a10*/  @P2 IMAD.MOV.U32 R3, RZ, RZ, R7 ;  /* 0x000000ffff032224 */ /* 0x000fe200078e0007 */
[----:B------:R-:W-:Y:S01]  /*3a20*/  BSSY B1, `(.L_x_93) ;  /* 0x0000009000017945 */ /* 0x000fe20003800000 */
[----:B------:R-:W-:Y:S01]  /*3a30*/  FMUL R13, R2, R59 ;  /* 0x0000003b020d7220 */ /* 0x000fe20000400000 */
[----:B------:R-:W-:Y:S01]  /*3a40*/  @P2 IMAD.MOV.U32 R2, RZ, RZ, R6 ;  /* 0x000000ffff022224 */ /* 0x000fe200078e0006 */
[----:B------:R-:W-:Y:S02]  /*3a50*/  ISETP.GT.AND P3, PT, R0, RZ, P0 ;  /* 0x000000ff0000720c */ /* 0x000fe40000764270 */
[----:B------:R-:W-:-:S05]  /*3a60*/  FFMA R13, R52, R58, R13 ;  /* 0x0000003a340d7223 */ /* 0x000fca000000000d */
[----:B------:R-:W-:-:S05]  /*3a70*/  F2FP.BF16.F32.PACK_AB R13, RZ, R13 ;  /* 0x0000000dff0d723e */ /* 0x000fca00000010ff */
[----:B------:R0:W-:Y:S01]  /*3a80*/  @P2 STG.E.U16 desc[UR36][R2.64+0x70], R13 ;  /* 0x0000700d02002986 */ /* 0x0001e2000c101524 */
[----:B------:R-:W-:Y:S05]  /*3a90*/  @!P3 BRA `(.L_x_94) ;  /* 0x000000000004b947 */ /* 0x000fea0003800000 */
[----:B------:R0:W5:Y:S02]  /*3aa0*/  LDG.E.LTC128B.U16 R19, desc[UR36][R4.64+0x72] ;  /* 0x0000722404137981 */ /* 0x000164000c1e1520 */
.L_x_94:
[----:B------:R-:W-:Y:S05]  /*3ab0*/  BSYNC B1 ;  /* 0x0000000000017941 */ /* 0x000fea0003800000 */
.L_x_93:
        /* <DEDUP_REMOVED lines=9> */
.L_x_96:
[----:B------:R-:W-:Y:S05]  /*3b50*/  BSYNC B1 ;  /* 0x0000000000017941 */ /* 0x000fea0003800000 */
.L_x_95:
[----:B0----5:R-:W-:Y:S01]  /*3b60*/  IMAD.U32 R2, R19, 0x10000, RZ ;  /* 0x0001000013027824 */ /* 0x021fe200078e00ff */
[----:B------:R-:W-:Y:S01]  /*3b70*/  ISETP.GT.AND P0, PT, R0, 0x8, P0 ;  /* 0x000000080000780c */ /* 0x000fe20000704270 */
[----:B------:R-:W-:Y:S02]  /*3b80*/  BSSY B1, `(.L_x_97) ;  /* 0x000000a000017945 */ /* 0x000fe40003800000 */
[----:B------:R-:W-:Y:S01]  /*3b90*/  FMUL R3, R2, R59 ;  /* 0x0000003b02037220 */ /* 0x000fe20000400000 */
[----:B------:R-:W-:-:S03]  /*3ba0*/  @P1 IMAD.MOV.U32 R2, RZ, RZ, R10 ;  /* 0x000000ffff021224 */ /* 0x000fc600078e000a */
[----:B------:R-:W-:-:S05]  /*3bb0*/  FFMA R3, R54, R58, R3 ;  /* 0x0000003a36037223 */ /* 0x000fca0000000003 */
[----:B------:R-:W-:-:S04]  /*3bc0*/  F2FP.BF16.F32.PACK_AB R3, RZ, R3 ;  /* 0x00000003ff03723e */ /* 0x000fc800000010ff */
[----:B----4-:R-:W-:Y:S01]  /*3bd0*/  PRMT R4, R3, 0x7610, R4 ;  /* 0x0000761003047816 */ /* 0x010fe20000000004 */
[----:B------:R-:W-:-:S05]  /*3be0*/  @P1 IMAD.MOV.U32 R3, RZ, RZ, R11 ;  /* 0x000000ffff031224 */ /* 0x000fca00078e000b */
[----:B------:R0:W-:Y:S01]  /*3bf0*/  @P1 STG.E.U16 desc[UR36][R2.64+0x70], R4 ;  /* 0x0000700402001986 */ /* 0x0001e2000c101524 */
[----:B------:R-:W-:Y:S05]  /*3c00*/  @!P0 BRA `(.L_x_98) ;  /* 0x0000000000048947 */ /* 0x000fea0003800000 */
[----:B------:R4:W5:Y:S02]  /*3c10*/  LDG.E.LTC128B.U16 R19, desc[UR36][R8.64+0x72] ;  /* 0x0000722408137981 */ /* 0x000964000c1e1520 */
.L_x_98:
[----:B------:R-:W-:Y:S05]  /*3c20*/  BSYNC B1 ;  /* 0x0000000000017941 */ /* 0x000fea0003800000 */
.L_x_97:
[----:B------:R-:W-:Y:S05]  /*3c30*/  @!P0 BRA `(.L_x_99) ;  /* 0x0000000800a88947 */ /* 0x000fea0003800000 */
[----:B-----5:R-:W-:-:S04]  /*3c40*/  IMAD.U32 R0, R19, 0x10000, RZ ;  /* 0x0001000013007824 */ /* 0x020fc800078e00ff */
[----:B------:R-:W-:-:S04]  /*3c50*/  FMUL R0, R0, R59 ;  /* 0x0000003b00007220 */ /* 0x000fc80000400000 */
[----:B------:R-:W-:-:S05]  /*3c60*/  FFMA R0, R55, R58, R0 ;  /* 0x0000003a37007223 */ /* 0x000fca0000000000 */
[----:B------:R-:W-:-:S05]  /*3c70*/  F2FP.BF16.F32.PACK_AB R0, RZ, R0 ;  /* 0x00000000ff00723e */ /* 0x000fca00000010ff */
[----:B------:R0:W-:Y:S01]  /*3c80*/  STG.E.U16 desc[UR36][R10.64+0x72], R0 ;  /* 0x000072000a007986 */ /* 0x0001e2000c101524 */
[----:B------:R-:W-:Y:S05]  /*3c90*/  BRA `(.L_x_99) ;  /* 0x0000000800907947 */ /* 0x000fea0003800000 */
.L_x_38:
[----:B------:R-:W-:Y:S01]  /*3ca0*/  ISETP.GT.AND P0, PT, R3, 0x1, PT ;  /* 0x000000010300780c */ /* 0x000fe20003f04270 */
[----:B------:R-:W-:Y:S01]  /*3cb0*/  ULDC.64 UR4, c[0x0][0x5c0] ;  /* 0x0001700000047ab9 */ /* 0x000fe20000000a00 */
[-C--:B------:R-:W-:Y:S01]  /*3cc0*/  FMUL R24, R24, R58.reuse ;  /* 0x0000003a18187220 */ /* 0x080fe20000400000 */
[-C--:B------:R-:W-:Y:S01]  /*3cd0*/  FMUL R25, R25, R58.reuse ;  /* 0x0000003a19197220 */ /* 0x080fe20000400000 */
[----:B------:R-:W-:Y:S01]  /*3ce0*/  ISETP.GT.AND P3, PT, R0, RZ, P0 ;  /* 0x000000ff0000720c */ /* 0x000fe20000764270 */
[-C--:B------:R-:W-:Y:S01]  /*3cf0*/  FMUL R26, R26, R58.reuse ;  /* 0x0000003a1a1a7220 */ /* 0x080fe20000400000 */
[----:B------:R-:W-:Y:S01]  /*3d00*/  LEA R4, P4, R70, UR4, 0x1 ;  /* 0x0000000446047c11 */ /* 0x000fe2000f8808ff */
[----:B------:R-:W-:Y:S01]  /*3d10*/  FMUL R27, R27, R58 ;  /* 0x0000003a1b1b7220 */ /* 0x000fe20000400000 */
[----:B------:R-:W-:Y:S01]  /*3d20*/  F2FP.BF16.F32.PACK_AB R24, RZ, R24 ;  /* 0x00000018ff18723e */ /* 0x000fe200000010ff */
[-C--:B------:R-:W-:Y:S01]  /*3d30*/  FMUL R28, R28, R58.reuse ;  /* 0x0000003a1c1c7220 */ /* 0x080fe20000400000 */
[----:B------:R-:W-:Y:S01]  /*3d40*/  LEA.HI.X R5, R70, UR5, R7, 0x1, P4 ;  /* 0x0000000546057c11 */ /* 0x000fe2000a0f0c07 */
[-C--:B------:R-:W-:Y:S01]  /*3d50*/  FMUL R29, R29, R58.reuse ;  /* 0x0000003a1d1d7220 */ /* 0x080fe20000400000 */
[----:B------:R-:W-:Y:S01]  /*3d60*/  F2FP.BF16.F32.PACK_AB R25, RZ, R25 ;  /* 0x00000019ff19723e */ /* 0x000fe200000010ff */
[-C--:B------:R-:W-:Y:S01]  /*3d70*/  FMUL R30, R30, R58.reuse ;  /* 0x0000003a1e1e7220 */ /* 0x080fe20000400000 */
[----:B------:R-:W-:Y:S01]  /*3d80*/  SHF.L.U64.HI R77, R76, 0x4, R77 ;  /* 0x000000044c4d7819 */ /* 0x000fe2000001024d */
[----:B------:R-:W-:Y:S01]  /*3d90*/  @P1 STG.E.U16 desc[UR36][R4.64], R24 ;  /* 0x0000001804001986 */ /* 0x000fe2000c101524 */
[----:B------:R-:W-:Y:S01]  /*3da0*/  ISETP.GT.AND P1, PT, R3, 0x8, PT ;  /* 0x000000080300780c */ /* 0x000fe20003f24270 */
[----:B------:R-:W-:Y:S01]  /*3db0*/  FMUL R31, R31, R58 ;  /* 0x0000003a1f1f7220 */ /* 0x000fe20000400000 */
[----:B------:R-:W-:Y:S01]  /*3dc0*/  ISETP.GT.AND P4, PT, R0, 0x8, P0 ;  /* 0x000000080000780c */ /* 0x000fe20000784270 */
[----:B------:R-:W-:Y:S01]  /*3dd0*/  @P3 STG.E.U16 desc[UR36][R4.64+0x2], R25 ;  /* 0x0000021904003986 */ /* 0x000fe2000c101524 */
[----:B------:R-:W-:Y:S01]  /*3de0*/  LEA R6, P3, R76, R4, 0x4 ;  /* 0x000000044c067211 */ /* 0x000fe200078620ff */
[-C--:B------:R-:W-:Y:S01]  /*3df0*/  FMUL R32, R32, R58.reuse ;  /* 0x0000003a20207220 */ /* 0x080fe20000400000 */
[C---:B------:R-:W-:Y:S01]  /*3e00*/  ISETP.GT.AND P2, PT, R0.reuse, 0x8, P2 ;  /* 0x000000080000780c */ /* 0x040fe20001744270 */
[-C--:B------:R-:W-:Y:S01]  /*3e10*/  FMUL R33, R33, R58.reuse ;  /* 0x0000003a21217220 */ /* 0x080fe20000400000 */
[----:B------:R-:W-:Y:S01]  /*3e20*/  ISETP.GT.AND P0, PT, R3, 0x9, PT ;  /* 0x000000090300780c */ /* 0x000fe20003f04270 */
[----:B------:R-:W-:Y:S01]  /*3e30*/  IMAD.X R7, R77, 0x1, R5, P3 ;  /* 0x000000014d077824 */ /* 0x000fe200018e0605 */
[----:B------:R-:W-:Y:S01]  /*3e40*/  ISETP.GT.AND P5, PT, R0, RZ, P1 ;  /* 0x000000ff0000720c */ /* 0x000fe20000fa4270 */
[-C--:B------:R-:W-:Y:S01]  /*3e50*/  FMUL R34, R34, R58.reuse ;  /* 0x0000003a22227220 */ /* 0x080fe20000400000 */
[----:B------:R-:W-:Y:S01]  /*3e60*/  ISETP.GT.AND P3, PT, R0, RZ, P0 ;  /* 0x000000ff0000720c */ /* 0x000fe20000764270 */
[----:B------:R-:W-:Y:S01]  /*3e70*/  FMUL R35, R35, R58 ;  /* 0x0000003a23237220 */ /* 0x000fe20000400000 */
[----:B------:R-:W-:Y:S01]  /*3e80*/  F2FP.BF16.F32.PACK_AB R26, RZ, R26 ;  /* 0x0000001aff1a723e */ /* 0x000fe200000010ff */
[-C--:B------:R-:W-:Y:S01]  /*3e90*/  FMUL R36, R36, R58.reuse ;  /* 0x0000003a24247220 */ /* 0x080fe20000400000 */
[----:B------:R-:W-:Y:S01]  /*3ea0*/  F2FP.BF16.F32.PACK_AB R27, RZ, R27 ;  /* 0x0000001bff1b723e */ /* 0x000fe200000010ff */
[----:B------:R-:W-:Y:S01]  /*3eb0*/  FMUL R37, R37, R58 ;  /* 0x0000003a25257220 */ /* 0x000fe20000400000 */
[----:B------:R-:W-:Y:S01]  /*3ec0*/  F2FP.BF16.F32.PACK_AB R28, RZ, R28 ;  /* 0x0000001cff1c723e */ /* 0x000fe200000010ff */
[----:B------:R-:W-:Y:S01]  /*3ed0*/  @P2 STG.E.U16 desc[UR36][R6.64], R26 ;  /* 0x0000001a06002986 */ /* 0x000fe2000c101524 */
[----:B------:R-:W-:Y:S01]  /*3ee0*/  F2FP.BF16.F32.PACK_AB R29, RZ, R29 ;  /* 0x0000001dff1d723e */ /* 0x000fe200000010ff */
[-C--:B------:R-:W-:Y:S01]  /*3ef0*/  FMUL R38, R38, R58.reuse ;  /* 0x0000003a26267220 */ /* 0x080fe20000400000 */
[C---:B------:R-:W-:Y:S01]  /*3f00*/  ISETP.GT.AND P2, PT, R0.reuse, 0x8, P1 ;  /* 0x000000080000780c */ /* 0x040fe20000f44270 */
[----:B------:R-:W-:Y:S01]  /*3f10*/  @P4 STG.E.U16 desc[UR36][R6.64+0x2], R27 ;  /* 0x0000021b06004986 */ /* 0x000fe2000c101524 */
[----:B------:R-:W-:Y:S01]  /*3f20*/  ISETP.GT.AND P1, PT, R3, 0x10, PT ;  /* 0x000000100300780c */ /* 0x000fe20003f24270 */
[----:B------:R-:W-:Y:S01]  /*3f30*/  FMUL R39, R39, R58 ;  /* 0x0000003a27277220 */ /* 0x000fe20000400000 */
[----:B------:R-:W-:Y:S01]  /*3f40*/  F2FP.BF16.F32.PACK_AB R30, RZ, R30 ;  /* 0x0000001eff1e723e */ /* 0x000fe200000010ff */
[----:B------:R-:W-:Y:S01]  /*3f50*/  @P5 STG.E.U16 desc[UR36][R4.64+0x10], R28 ;  /* 0x0000101c04005986 */ /* 0x000fe2000c101524 */
[----:B------:R-:W-:Y:S01]  /*3f60*/  ISETP.GT.AND P4, PT, R0, RZ, P1 ;  /* 0x000000ff0000720c */ /* 0x000fe20000f84270 */
[-C--:B------:R-:W-:Y:S01]  /*3f70*/  FMUL R40, R40, R58.reuse ;  /* 0x0000003a28287220 */ /* 0x080fe20000400000 */
[----:B------:R-:W-:Y:S01]  /*3f80*/  F2FP.BF16.F32.PACK_AB R31, RZ, R31 ;  /* 0x0000001fff1f723e */ /* 0x000fe200000010ff */
[----:B------:R-:W-:Y:S01]  /*3f90*/  @P3 STG.E.U16 desc[UR36][R4.64+0x12], R29 ;  /* 0x0000121d04003986 */ /* 0x000fe2000c101524 */
[----:B------:R-:W-:Y:S01]  /*3fa0*/  ISETP.GT.AND P3, PT, R0, 0x8, P0 ;  /* 0x000000080000780c */ /* 0x000fe20000764270 */
[----:B------:R-:W-:Y:S01]  /*3fb0*/  FMUL R41, R41, R58 ;  /* 0x0000003a29297220 */ /* 0x000fe20000400000 */
[----:B------:R-:W-:Y:S01]  /*3fc0*/  ISETP.GT.AND P0, PT, R3, 0x11, PT ;  /* 0x000000110300780c */ /* 0x000fe20003f04270 */
[----:B------:R-:W-:Y:S01]  /*3fd0*/  @P2 STG.E.U16 desc[UR36][R6.64+0x10], R30 ;  /* 0x0000101e06002986 */ /* 0x000fe2000c101524 */
[----:B------:R-:W-:Y:S01]  /*3fe0*/  F2FP.BF16.F32.PACK_AB R32, RZ, R32 ;  /* 0x00000020ff20723e */ /* 0x000fe200000010ff */
[-C--:B------:R-:W-:Y:S01]  /*3ff0*/  FMUL R42, R42, R58.reuse ;  /* 0x0000003a2a2a7220 */ /* 0x080fe20000400000 */
[C---:B------:R-:W-:Y:S01]  /*4000*/  ISETP.GT.AND P5, PT, R0.reuse, RZ, P0 ;  /* 0x000000ff0000720c */ /* 0x040fe200007a4270 */
[-C--:B------:R-:W-:Y:S01]  /*4010*/  FMUL R43, R43, R58.reuse ;  /* 0x0000003a2b2b7220 */ /* 0x080fe20000400000 */
[----:B------:R-:W-:Y:S01]  /*4020*/  ISETP.GT.AND P2, PT, R0, 0x8, P1 ;  /* 0x000000080000780c */ /* 0x000fe20000f44270 */
[-C--:B------:R-:W-:Y:S01]  /*4030*/  FMUL R44, R44, R58.reuse ;  /* 0x0000003a2c2c7220 */ /* 0x080fe20000400000 */
[----:B------:R-:W-:Y:S01]  /*4040*/  ISETP.GT.AND P1, PT, R3, 0x18, PT ;  /* 0x000000180300780c */ /* 0x000fe20003f24270 */
[-C--:B------:R-:W-:Y:S01]  /*4050*/  FMUL R45, R45, R58.reuse ;  /* 0x0000003a2d2d7220 */ /* 0x080fe20000400000 */
[----:B------:R-:W-:Y:S01]  /*4060*/  F2FP.BF16.F32.PACK_AB R33, RZ, R33 ;  /* 0x00000021ff21723e */ /* 0x000fe200000010ff */
[----:B------:R-:W-:Y:S01]  /*4070*/  @P3 STG.E.U16 desc[UR36][R6.64+0x12], R31 ;  /* 0x0000121f06003986 */ /* 0x000fe2000c101524 */
[----:B------:R-:W-:Y:S01]  /*4080*/  ISETP.GT.AND P3, PT, R0, 0x8, P0 ;  /* 0x000000080000780c */ /* 0x000fe20000764270 */
[-C--:B------:R-:W-:Y:S01]  /*4090*/  FMUL R46, R46, R58.reuse ;  /* 0x0000003a2e2e7220 */ /* 0x080fe20000400000 */
[----:B------:R-:W-:Y:S01]  /*40a0*/  ISETP.GT.AND P0, PT, R3, 0x19, PT ;  /* 0x000000190300780c */ /* 0x000fe20003f04270 */
[----:B------:R-:W-:Y:S01]  /*40b0*/  @P4 STG.E.U16 desc[UR36][R4.64+0x20], R32 ;  /* 0x0000202004004986 */ /* 0x000fe2000c101524 */
[C---:B------:R-:W-:Y:S01]  /*40c0*/  ISETP.GT.AND P4, PT, R0.reuse, RZ, P1 ;  /* 0x000000ff0000720c */ /* 0x040fe20000f84270 */
[----:B------:R-:W-:Y:S01]  /*40d0*/  FMUL R47, R47, R58 ;  /* 0x0000003a2f2f7220 */ /* 0x000fe20000400000 */
[----:B------:R-:W-:Y:S01]  /*40e0*/  F2FP.BF16.F32.PACK_AB R34, RZ, R34 ;  /* 0x00000022ff22723e */ /* 0x000fe200000010ff */
[----:B------:R-:W-:Y:S01]  /*40f0*/  @P5 STG.E.U16 desc[UR36][R4.64+0x22], R33 ;  /* 0x0000222104005986 */ /* 0x000fe2000c101524 */
[----:B------:R-:W-:Y:S01]  /*4100*/  ISETP.GT.AND P5, PT, R0, RZ, P0 ;  /* 0x000000ff0000720c */ /* 0x000fe200007a4270 */
[----:B------:R-:W-:Y:S01]  /*4110*/  FMUL R48, R48, R58 ;  /* 0x0000003a30307220 */ /* 0x000fe20000400000 */
[----:B------:R-:W-:Y:S01]  /*4120*/  F2FP.BF16.F32.PACK_AB R35, RZ, R35 ;  /* 0x00000023ff23723e */ /* 0x000fe200000010ff */
[----:B------:R-:W-:Y:S01]  /*4130*/  @P2 STG.E.U16 desc[UR36][R6.64+0x20], R34 ;  /* 0x0000202206002986 */ /* 0x000fe2000c101524 */
[----:B------:R-:W-:Y:S01]  /*4140*/  F2FP.BF16.F32.PACK_AB R36, RZ, R36 ;  /* 0x00000024ff24723e */ /* 0x000fe200000010ff */
[-C--:B------:R-:W-:Y:S01]  /*4150*/  FMUL R49, R49, R58.reuse ;  /* 0x0000003a31317220 */ /* 0x080fe20000400000 */
[----:B------:R-:W-:Y:S01]  /*4160*/  ISETP.GT.AND P2, PT, R0, 0x8, P1 ;  /* 0x000000080000780c */ /* 0x000fe20000f44270 */
[----:B------:R-:W-:Y:S01]  /*4170*/  @P3 STG.E.U16 desc[UR36][R6.64+0x22], R35 ;  /* 0x0000222306003986 */ /* 0x000fe2000c101524 */
[----:B------:R-:W-:Y:S01]  /*4180*/  ISETP.GT.AND P1, PT, R3, 0x20, PT ;  /* 0x000000200300780c */ /* 0x000fe20003f24270 */
[-C--:B------:R-:W-:Y:S01]  /*4190*/  FMUL R50, R50, R58.reuse ;  /* 0x0000003a32327220 */ /* 0x080fe20000400000 */
[----:B------:R-:W-:Y:S01]  /*41a0*/  F2FP.BF16.F32.PACK_AB R37, RZ, R37 ;  /* 0x00000025ff25723e */ /* 0x000fe200000010ff */
[----:B------:R-:W-:Y:S01]  /*41b0*/  @P4 STG.E.U16 desc[UR36][R4.64+0x30], R36 ;  /* 0x0000302404004986 */ /* 0x000fe2000c101524 */
[C---:B------:R-:W-:Y:S01]  /*41c0*/  ISETP.GT.AND P3, PT, R0.reuse, 0x8, P0 ;  /* 0x000000080000780c */ /* 0x040fe20000764270 */
[-C--:B------:R-:W-:Y:S01]  /*41d0*/  FMUL R51, R51, R58.reuse ;  /* 0x0000003a33337220 */ /* 0x080fe20000400000 */
[----:B------:R-:W-:Y:S01]  /*41e0*/  ISETP.GT.AND P0, PT, R3, 0x21, PT ;  /* 0x000000210300780c */ /* 0x000fe20003f04270 */
[----:B------:R-:W-:Y:S01]  /*41f0*/  @P5 STG.E.U16 desc[UR36][R4.64+0x32], R37 ;  /* 0x0000322504005986 */ /* 0x000fe2000c101524 */
        /* <DEDUP_REMOVED lines=10> */
[----:B------:R-:W-:-:S02]  /*42a0*/  F2FP.BF16.F32.PACK_AB R41, RZ, R41 ;  /* 0x00000029ff29723e */ /* 0x000fc400000010ff */
[C---:B------:R-:W-:Y:S01]  /*42b0*/  ISETP.GT.AND P1, PT, R0.reuse, 0x8, P1 ;  /* 0x000000080000780c */ /* 0x040fe20000f24270 */
[----:B------:R-:W-:Y:S01]  /*42c0*/  @P3 STG.E.U16 desc[UR36][R6.64+0x32], R39 ;  /* 0x0000322706003986 */ /* 0x000fe2000c101524 */
[C---:B------:R-:W-:Y:S02]  /*42d0*/  ISETP.GT.AND P2, PT, R0.reuse, 0x8, P0 ;  /* 0x000000080000780c */ /* 0x040fe40000744270 */
[C---:B------:R-:W-:Y:S01]  /*42e0*/  ISETP.GT.AND P0, PT, R3.reuse, 0x29, PT ;  /* 0x000000290300780c */ /* 0x040fe20003f04270 */
[----:B------:R-:W-:Y:S01]  /*42f0*/  @P4 STG.E.U16 desc[UR36][R4.64+0x40], R40 ;  /* 0x0000402804004986 */ /* 0x000fe2000c101524 */
[----:B------:R-:W-:Y:S02]  /*4300*/  ISETP.GT.AND P4, PT, R3, 0x28, PT ;  /* 0x000000280300780c */ /* 0x000fe40003f84270 */
[----:B------:R-:W-:Y:S01]  /*4310*/  F2FP.BF16.F32.PACK_AB R42, RZ, R42 ;  /* 0x0000002aff2a723e */ /* 0x000fe200000010ff */
[----:B------:R-:W-:Y:S01]  /*4320*/  @P5 STG.E.U16 desc[UR36][R4.64+0x42], R41 ;  /* 0x0000422904005986 */ /* 0x000fe2000c101524 */
[----:B------:R-:W-:-:S02]  /*4330*/  ISETP.GT.AND P5, PT, R0, RZ, P4 ;  /* 0x000000ff0000720c */ /* 0x000fc400027a4270 */
[C---:B------:R-:W-:Y:S01]  /*4340*/  ISETP.GT.AND P3, PT, R0.reuse, RZ, P0 ;  /* 0x000000ff0000720c */ /* 0x040fe20000764270 */
[----:B------:R-:W-:Y:S01]  /*4350*/  @P1 STG.E.U16 desc[UR36][R6.64+0x40], R42 ;  /* 0x0000402a06001986 */ /* 0x000fe2000c101524 */
[----:B------:R-:W-:Y:S02]  /*4360*/  F2FP.BF16.F32.PACK_AB R43, RZ, R43 ;  /* 0x0000002bff2b723e */ /* 0x000fe400000010ff */
[----:B------:R-:W-:Y:S02]  /*4370*/  F2FP.BF16.F32.PACK_AB R44, RZ, R44 ;  /* 0x0000002cff2c723e */ /* 0x000fe400000010ff */
[C---:B------:R-:W-:Y:S01]  /*4380*/  ISETP.GT.AND P4, PT, R0.reuse, 0x8, P4 ;  /* 0x000000080000780c */ /* 0x040fe20002784270 */
[----:B------:R-:W-:Y:S01]  /*4390*/  @P2 STG.E.U16 desc[UR36][R6.64+0x42], R43 ;  /* 0x0000422b06002986 */ /* 0x000fe2000c101524 */
[----:B------:R-:W-:Y:S02]  /*43a0*/  F2FP.BF16.F32.PACK_AB R45, RZ, R45 ;  /* 0x0000002dff2d723e */ /* 0x000fe400000010ff */
[----:B------:R-:W-:Y:S01]  /*43b0*/  ISETP.GT.AND P2, PT, R3, 0x31, PT ;  /* 0x000000310300780c */ /* 0x000fe20003f44270 */
[----:B------:R-:W-:Y:S01]  /*43c0*/  @P5 STG.E.U16 desc[UR36][R4.64+0x50], R44 ;  /* 0x0000502c04005986 */ /* 0x000fe2000c101524 */
[----:B------:R-:W-:-:S02]  /*43d0*/  ISETP.GT.AND P5, PT, R0, 0x8, P0 ;  /* 0x000000080000780c */ /* 0x000fc400007a4270 */
[C---:B------:R-:W-:Y:S01]  /*43e0*/  ISETP.GT.AND P1, PT, R3.reuse, 0x38, PT ;  /* 0x000000380300780c */ /* 0x040fe20003f24270 */
[----:B------:R-:W-:Y:S01]  /*43f0*/  @P3 STG.E.U16 desc[UR36][R4.64+0x52], R45 ;  /* 0x0000522d04003986 */ /* 0x000fe2000c101524 */
[C---:B------:R-:W-:Y:S02]  /*4400*/  ISETP.GT.AND P3, PT, R3.reuse, 0x30, PT ;  /* 0x000000300300780c */ /* 0x040fe40003f64270 */
[----:B------:R-:W-:Y:S01]  /*4410*/  ISETP.GT.AND P0, PT, R3, 0x39, PT ;  /* 0x000000390300780c */ /* 0x000fe20003f04270 */
[----:B------:R-:W-:Y:S01]  /*4420*/  @P4 IMAD.MOV.U32 R2, RZ, RZ, R6 ;  /* 0x000000ffff024224 */ /* 0x000fe200078e0006 */
[----:B------:R-:W-:Y:S01]  /*4430*/  F2FP.BF16.F32.PACK_AB R46, RZ, R46 ;  /* 0x0000002eff2e723e */ /* 0x000fe200000010ff */
[----:B------:R-:W-:Y:S01]  /*4440*/  @P4 IMAD.MOV.U32 R3, RZ, RZ, R7 ;  /* 0x000000ffff034224 */ /* 0x000fe200078e0007 */
[----:B------:R-:W-:Y:S02]  /*4450*/  F2FP.BF16.F32.PACK_AB R47, RZ, R47 ;  /* 0x0000002fff2f723e */ /* 0x000fe400000010ff */
[----:B------:R-:W-:-:S02]  /*4460*/  F2FP.BF16.F32.PACK_AB R48, RZ, R48 ;  /* 0x00000030ff30723e */ /* 0x000fc400000010ff */
[----:B------:R1:W-:Y:S01]  /*4470*/  @P4 STG.E.U16 desc[UR36][R2.64+0x50], R46 ;  /* 0x0000502e02004986 */ /* 0x0003e2000c101524 */
[C---:B------:R-:W-:Y:S02]  /*4480*/  ISETP.GT.AND P4, PT, R0.reuse, RZ, P2 ;  /* 0x000000ff0000720c */ /* 0x040fe40001784270 */
[----:B------:R-:W-:Y:S02]  /*4490*/  F2FP.BF16.F32.PACK_AB R49, RZ, R49 ;  /* 0x00000031ff31723e */ /* 0x000fe400000010ff */
[----:B------:R-:W-:Y:S02]  /*44a0*/  ISETP.GT.AND P2, PT, R0, 0x8, P2 ;  /* 0x000000080000780c */ /* 0x000fe40001744270 */
[----:B------:R-:W-:Y:S02]  /*44b0*/  F2FP.BF16.F32.PACK_AB R50, RZ, R50 ;  /* 0x00000032ff32723e */ /* 0x000fe400000010ff */
[----:B------:R-:W-:Y:S02]  /*44c0*/  F2FP.BF16.F32.PACK_AB R51, RZ, R51 ;  /* 0x00000033ff33723e */ /* 0x000fe400000010ff */
[----:B------:R-:W-:Y:S01]  /*44d0*/  F2FP.BF16.F32.PACK_AB R52, RZ, R52 ;  /* 0x00000034ff34723e */ /* 0x000fe200000010ff */
[----:B-1----:R-:W-:Y:S01]  /*44e0*/  @P5 IMAD.MOV.U32 R2, RZ, RZ, R6 ;  /* 0x000000ffff025224 */ /* 0x002fe200078e0006 */
[----:B------:R-:W-:Y:S01]  /*44f0*/  F2FP.BF16.F32.PACK_AB R53, RZ, R53 ;  /* 0x00000035ff35723e */ /* 0x000fe200000010ff */
[----:B------:R-:W-:Y:S01]  /*4500*/  @P5 IMAD.MOV.U32 R3, RZ, RZ, R7 ;  /* 0x000000ffff035224 */ /* 0x000fe200078e0007 */
[----:B------:R-:W-:-:S02]  /*4510*/  F2FP.BF16.F32.PACK_AB R54, RZ, R54 ;  /* 0x00000036ff36723e */ /* 0x000fc400000010ff */
[----:B------:R-:W-:Y:S02]  /*4520*/  F2FP.BF16.F32.PACK_AB R55, RZ, R55 ;  /* 0x00000037ff37723e */ /* 0x000fe400000010ff */
[----:B------:R1:W-:Y:S01]  /*4530*/  @P5 STG.E.U16 desc[UR36][R2.64+0x52], R47 ;  /* 0x0000522f02005986 */ /* 0x0003e2000c101524 */
[C---:B------:R-:W-:Y:S02]  /*4540*/  ISETP.GT.AND P5, PT, R0.reuse, RZ, P3 ;  /* 0x000000ff0000720c */ /* 0x040fe40001fa4270 */
[----:B------:R-:W-:-:S11]  /*4550*/  ISETP.GT.AND P3, PT, R0, 0x8, P3 ;  /* 0x000000080000780c */ /* 0x000fd60001f64270 */
[----:B-1----:R-:W-:Y:S02]  /*4560*/  @P5 IMAD.MOV.U32 R2, RZ, RZ, R4 ;  /* 0x000000ffff025224 */ /* 0x002fe400078e0004 */
[----:B------:R-:W-:-:S05]  /*4570*/  @P5 IMAD.MOV.U32 R3, RZ, RZ, R5 ;  /* 0x000000ffff035224 */ /* 0x000fca00078e0005 */
[----:B------:R1:W-:Y:S01]  /*4580*/  @P5 STG.E.U16 desc[UR36][R2.64+0x60], R48 ;  /* 0x0000603002005986 */ /* 0x0003e2000c101524 */
[C---:B------:R-:W-:Y:S02]  /*4590*/  ISETP.GT.AND P5, PT, R0.reuse, RZ, P0 ;  /* 0x000000ff0000720c */ /* 0x040fe400007a4270 */
[----:B------:R-:W-:Y:S01]  /*45a0*/  ISETP.GT.AND P0, PT, R0, 0x8, P0 ;  /* 0x000000080000780c */ /* 0x000fe20000704270 */
[----:B-1----:R-:W-:Y:S02]  /*45b0*/  @P4 IMAD.MOV.U32 R2, RZ, RZ, R4 ;  /* 0x000000ffff024224 */ /* 0x002fe400078e0004 */
[----:B------:R-:W-:-:S05]  /*45c0*/  @P4 IMAD.MOV.U32 R3, RZ, RZ, R5 ;  /* 0x000000ffff034224 */ /* 0x000fca00078e0005 */
[----:B------:R1:W-:Y:S01]  /*45d0*/  @P4 STG.E.U16 desc[UR36][R2.64+0x62], R49 ;  /* 0x0000623102004986 */ /* 0x0003e2000c101524 */
[C---:B------:R-:W-:Y:S02]  /*45e0*/  ISETP.GT.AND P4, PT, R0.reuse, RZ, P1 ;  /* 0x000000ff0000720c */ /* 0x040fe40000f84270 */
[----:B------:R-:W-:Y:S01]  /*45f0*/  ISETP.GT.AND P1, PT, R0, 0x8, P1 ;  /* 0x000000080000780c */ /* 0x000fe20000f24270 */
[----:B-1----:R-:W-:Y:S02]  /*4600*/  @P3 IMAD.MOV.U32 R2, RZ, RZ, R6 ;  /* 0x000000ffff023224 */ /* 0x002fe400078e0006 */
[----:B------:R-:W-:-:S05]  /*4610*/  @P3 IMAD.MOV.U32 R3, RZ, RZ, R7 ;  /* 0x000000ffff033224 */ /* 0x000fca00078e0007 */
[----:B------:R1:W-:Y:S02]  /*4620*/  @P3 STG.E.U16 desc[UR36][R2.64+0x60], R50 ;  /* 0x0000603202003986 */ /* 0x0003e4000c101524 */
[----:B-1----:R-:W-:Y:S02]  /*4630*/  @P2 IMAD.MOV.U32 R2, RZ, RZ, R6 ;  /* 0x000000ffff022224 */ /* 0x002fe400078e0006 */
[----:B------:R-:W-:-:S05]  /*4640*/  @P2 IMAD.MOV.U32 R3, RZ, RZ, R7 ;  /* 0x000000ffff032224 */ /* 0x000fca00078e0007 */
[----:B------:R1:W-:Y:S02]  /*4650*/  @P2 STG.E.U16 desc[UR36][R2.64+0x62], R51 ;  /* 0x0000623302002986 */ /* 0x0003e4000c101524 */
[----:B-1----:R-:W-:Y:S02]  /*4660*/  @P4 IMAD.MOV.U32 R2, RZ, RZ, R4 ;  /* 0x000000ffff024224 */ /* 0x002fe400078e0004 */
[----:B------:R-:W-:-:S05]  /*4670*/  @P4 IMAD.MOV.U32 R3, RZ, RZ, R5 ;  /* 0x000000ffff034224 */ /* 0x000fca00078e0005 */
[----:B------:R1:W-:Y:S04]  /*4680*/  @P4 STG.E.U16 desc[UR36][R2.64+0x70], R52 ;  /* 0x0000703402004986 */ /* 0x0003e8000c101524 */
[----:B------:R2:W-:Y:S01]  /*4690*/  @P5 STG.E.U16 desc[UR36][R4.64+0x72], R53 ;  /* 0x0000723504005986 */ /* 0x0005e2000c101524 */
[----:B-1----:R-:W-:Y:S02]  /*46a0*/  @P1 IMAD.MOV.U32 R2, RZ, RZ, R6 ;  /* 0x000000ffff021224 */ /* 0x002fe400078e0006 */
[----:B------:R-:W-:-:S05]  /*46b0*/  @P1 IMAD.MOV.U32 R3, RZ, RZ, R7 ;  /* 0x000000ffff031224 */ /* 0x000fca00078e0007 */
[----:B------:R2:W-:Y:S04]  /*46c0*/  @P1 STG.E.U16 desc[UR36][R2.64+0x70], R54 ;  /* 0x0000703602001986 */ /* 0x0005e8000c101524 */
[----:B------:R2:W-:Y:S02]  /*46d0*/  @P0 STG.E.U16 desc[UR36][R6.64+0x72], R55 ;  /* 0x0000723706000986 */ /* 0x0005e4000c101524 */
.L_x_99:
[----:B------:R-:W-:Y:S05]  /*46e0*/  BSYNC B0 ;  /* 0x0000000000007941 */ /* 0x000fea0003800000 */
.L_x_37:
[----:B0-2---:R-:W2:Y:S01]  /*46f0*/  LDL.64 R2, [R1] ;  /* 0x0000000001027983 */ /* 0x005ea20000100a00 */
[----:B------:R-:W-:Y:S01]  /*4700*/  ULDC.64 UR4, c[0x0][0x650] ;  /* 0x0001940000047ab9 */ /* 0x000fe20000000a00 */
[----:B------:R0:W-:Y:S01]  /*4710*/  SYNCS.ARRIVE.TRANS64.A1T0 RZ, [R66+UR47], RZ ;  /* 0x000000ff42ff79a7 */ /* 0x0001e2000810002f */
[----:B------:R-:W-:Y:S01]  /*4720*/  PRMT R0, RZ, 0x7610, R0 ;  /* 0x00007610ff007816 */ /* 0x000fe20000000000 */
[----:B-----5:R-:W-:Y:S02]  /*4730*/  IMAD.MOV.U32 R19, RZ, RZ, -0x1 ;  /* 0xffffffffff137424 */ /* 0x020fe400078e00ff */
[----:B------:R-:W-:Y:S01]  /*4740*/  IMAD.MOV.U32 R22, RZ, RZ, -0x1 ;  /* 0xffffffffff167424 */ /* 0x000fe200078e00ff */
[----:B--2---:R-:W-:-:S04]  /*4750*/  LEA R18, P0, R2, R18, 0x1 ;  /* 0x0000001202127211 */ /* 0x004fc800078008ff */
[----:B------:R-:W-:Y:S01]  /*4760*/  LEA.HI.X R17, R2, R17, R23, 0x1, P0 ;  /* 0x0000001102117211 */ /* 0x000fe200000f0c17 */
[----:B------:R-:W-:Y:S01]  /*4770*/  IMAD.MOV.U32 R2, RZ, RZ, -0x1 ;  /* 0xffffffffff027424 */ /* 0x000fe200078e00ff */
[----:B------:R-:W-:-:S04]  /*4780*/  ISETP.GE.U32.AND P0, PT, R18, UR4, PT ;  /* 0x0000000412007c0c */ /* 0x000fc8000bf06070 */
[----:B------:R-:W-:-:S13]  /*4790*/  ISETP.GE.U32.AND.EX P0, PT, R17, UR5, PT, P0 ;  /* 0x0000000511007c0c */ /* 0x000fda000bf06100 */
[----:B0-----:R-:W-:Y:S05]  /*47a0*/  @P0 BRA `(.L_x_100) ;  /* 0x0000000400700947 */ /* 0x001fea0003800000 */
[----:B-1----:R-:W0:Y:S01]  /*47b0*/  S2R R10, SR_CTAID.X ;  /* 0x00000000000a7919 */ /* 0x002e220000002500 */
[----:B---34-:R-:W1:Y:S01]  /*47c0*/  LDC.64 R8, c[0x0][0x628] ;  /* 0x00018a00ff087b82 */ /* 0x018e620000000a00 */
[----:B------:R-:W-:Y:S01]  /*47d0*/  ULDC UR4, c[0x0][0x150] ;  /* 0x0000540000047ab9 */ /* 0x000fe20000000800 */
[----:B------:R-:W-:Y:S01]  /*47e0*/  IMAD.MOV.U32 R6, RZ, RZ, R18 ;  /* 0x000000ffff067224 */ /* 0x000fe200078e0012 */
[----:B------:R-:W2:Y:S01]  /*47f0*/  S2R R20, SR_CTAID.Y ;  /* 0x0000000000147919 */ /* 0x000ea20000002600 */
[----:B------:R-:W-:-:S04]  /*4800*/  IMAD.MOV.U32 R7, RZ, RZ, R17 ;  /* 0x000000ffff077224 */ /* 0x000fc800078e0011 */
[----:B------:R-:W3:Y:S08]  /*4810*/  LDC R15, c[0x0][0x144] ;  /* 0x00005100ff0f7b82 */ /* 0x000ef00000000800 */
[----:B------:R-:W4:Y:S08]  /*4820*/  LDC R0, c[0x0][0x630] ;  /* 0x00018c00ff007b82 */ /* 0x000f300000000800 */
[----:B------:R-:W2:Y:S01]  /*4830*/  LDC.64 R12, c[0x0][0x620] ;  /* 0x00018800ff0c7b82 */ /* 0x000ea20000000a00 */
[----:B-1----:R-:W-:-:S04]  /*4840*/  ISETP.NE.U32.AND P0, PT, R8, RZ, PT ;  /* 0x000000ff0800720c */ /* 0x002fc80003f05070 */
[----:B------:R-:W-:Y:S02]  /*4850*/  ISETP.NE.AND.EX P0, PT, R9, RZ, PT, P0 ;  /* 0x000000ff0900720c */ /* 0x000fe40003f05300 */
[----:B0-----:R-:W-:-:S05]  /*4860*/  I2FP.F32.U32 R2, R10 ;  /* 0x0000000a00027245 */ /* 0x001fca0000201000 */
[----:B------:R-:W-:-:S04]  /*4870*/  FMUL R2, R2, UR4 ;  /* 0x0000000402027c20 */ /* 0x000fc80008400000 */
[----:B------:R0:W1:Y:S02]  /*4880*/  F2I.U32.TRUNC.NTZ R14, R2 ;  /* 0x00000002000e7305 */ /* 0x000064000020f000 */
[----:B---34-:R-:W-:Y:S05]  /*4890*/  @!P0 BRA `(.L_x_101) ;  /* 0x0000000000288947 */ /* 0x018fea0003800000 */
[----:B------:R-:W3:Y:S02]  /*48a0*/  LDC R3, c[0x0][0x634] ;  /* 0x00018d00ff037b82 */ /* 0x000ee40000000800 */
[----:B---3--:R-:W-:-:S05]  /*48b0*/  IADD3 R7, P0, R18, R3, RZ ;  /* 0x0000000312077210 */ /* 0x008fca0007f1e0ff */
[----:B------:R-:W-:-:S04]  /*48c0*/  IMAD.X R11, RZ, RZ, R17, P0 ;  /* 0x000000ffff0b7224 */ /* 0x000fc800000e0611 */
[----:B0-----:R-:W-:-:S04]  /*48d0*/  IMAD.WIDE.U32 R2, R11, R8, RZ ;  /* 0x000000080b027225 */ /* 0x001fc800078e00ff */
[----:B------:R-:W-:-:S04]  /*48e0*/  IMAD.WIDE.U32 R4, P0, R7, R9, R2 ;  /* 0x0000000907047225 */ /* 0x000fc80007800002 */
[----:B------:R-:W-:-:S04]  /*48f0*/  IMAD.WIDE.U32 R2, R7, R8, RZ ;  /* 0x0000000807027225 */ /* 0x000fc800078e00ff */
[----:B------:R-:W-:Y:S01]  /*4900*/  IMAD.X R7, RZ, RZ, RZ, P0 ;  /* 0x000000ffff077224 */ /* 0x000fe200000e06ff */
[----:B------:R-:W-:Y:S01]  /*4910*/  IADD3 RZ, P0, R3, R4, RZ ;  /* 0x0000000403ff7210 */ /* 0x000fe20007f1e0ff */
[----:B------:R-:W-:-:S04]  /*4920*/  IMAD.MOV.U32 R6, RZ, RZ, R5 ;  /* 0x000000ffff067224 */ /* 0x000fc800078e0005 */
[----:B------:R-:W-:-:S08]  /*4930*/  IMAD.WIDE.U32.X R6, R11, R9, R6, P0 ;  /* 0x000000090b067225 */ /* 0x000fd000000e0406 */
.L_x_101:
[----:B------:R-:W3:Y:S01]  /*4940*/  LDC.64 R26, c[0x0][0x640] ;  /* 0x00019000ff1a7b82 */ /* 0x000ee20000000a00 */
[-C--:B------:R-:W-:Y:S01]  /*4950*/  SHF.R.U64 R11, R6, R0.reuse, R7 ;  /* 0x00000000060b7219 */ /* 0x080fe20000001207 */
[----:B------:R-:W-:Y:S01]  /*4960*/  IMAD.MOV.U32 R19, RZ, RZ, R17 ;  /* 0x000000ffff137224 */ /* 0x000fe200078e0011 */
[----:B------:R-:W-:Y:S01]  /*4970*/  SHF.R.U32.HI R0, RZ, R0, R7 ;  /* 0x00000000ff007219 */ /* 0x000fe20000011607 */
[----:B-1----:R-:W-:Y:S01]  /*4980*/  IMAD.MOV R14, RZ, RZ, -R14 ;  /* 0x000000ffff0e7224 */ /* 0x002fe200078e0a0e */
[----:B------:R-:W-:Y:S01]  /*4990*/  IADD3 R5, P0, RZ, -R11, RZ ;  /* 0x8000000bff057210 */ /* 0x000fe20007f1e0ff */
[----:B------:R-:W-:Y:S01]  /*49a0*/  ULDC UR4, c[0x0][0x154] ;  /* 0x0000550000047ab9 */ /* 0x000fe20000000800 */
[----:B------:R-:W-:Y:S01]  /*49b0*/  IMAD.MOV.U32 R7, RZ, RZ, 0x1 ;  /* 0x00000001ff077424 */ /* 0x000fe200078e00ff */
[----:B------:R-:W1:Y:S01]  /*49c0*/  LDC R4, c[0x0][0x618] ;  /* 0x00018600ff047b82 */ /* 0x000e620000000800 */
[----:B------:R-:W-:Y:S02]  /*49d0*/  IMAD R22, R15, R14, R10 ;  /* 0x0000000e0f167224 */ /* 0x000fe400078e020a */
[----:B------:R-:W-:-:S04]  /*49e0*/  IMAD.X R3, RZ, RZ, ~R0, P0 ;  /* 0x000000ffff037224 */ /* 0x000fc800000e0e00 */
[-C--:B--2---:R-:W-:Y:S01]  /*49f0*/  IMAD R0, R3, R12.reuse, RZ ;  /* 0x0000000c03007224 */ /* 0x084fe200078e02ff */
[----:B------:R-:W2:Y:S01]  /*4a00*/  LDC R6, c[0x0][0x608] ;  /* 0x00018200ff067b82 */ /* 0x000ea20000000800 */
[----:B0-----:R-:W-:-:S04]  /*4a10*/  IMAD.WIDE.U32 R2, R5, R12, R18 ;  /* 0x0000000c05027225 */ /* 0x001fc800078e0012 */
[----:B------:R-:W-:Y:S01]  /*4a20*/  IMAD R5, R5, R13, R0 ;  /* 0x0000000d05057224 */ /* 0x000fe200078e0200 */
[----:B------:R-:W-:Y:S02]  /*4a30*/  I2FP.F32.U32 R0, R20 ;  /* 0x0000001400007245 */ /* 0x000fe40000201000 */
[----:B------:R-:W0:Y:S01]  /*4a40*/  LDC R24, c[0x0][0x658] ;  /* 0x00019600ff187b82 */ /* 0x000e220000000800 */
[----:B------:R-:W-:Y:S01]  /*4a50*/  IMAD.IADD R3, R3, 0x1, R5 ;  /* 0x0000000103037824 */ /* 0x000fe200078e0205 */
[----:B---3--:R-:W-:Y:S01]  /*4a60*/  ISETP.NE.U32.AND P0, PT, R26, RZ, PT ;  /* 0x000000ff1a00720c */ /* 0x008fe20003f05070 */
[----:B------:R-:W-:Y:S01]  /*4a70*/  FMUL R0, R0, UR4 ;  /* 0x0000000400007c20 */ /* 0x000fe20008400000 */
[----:B------:R-:W-:Y:S02]  /*4a80*/  IMAD.MOV.U32 R5, RZ, RZ, -0x1 ;  /* 0xffffffffff057424 */ /* 0x000fe400078e00ff */
[----:B------:R-:W-:Y:S01]  /*4a90*/  ISETP.NE.AND.EX P0, PT, R27, RZ, PT, P0 ;  /* 0x000000ff1b00720c */ /* 0x000fe20003f05300 */
[----:B------:R3:W4:Y:S01]  /*4aa0*/  F2I.U32.TRUNC.NTZ R12, R0 ;  /* 0x00000000000c7305 */ /* 0x000722000020f000 */
[----:B------:R-:W3:Y:S01]  /*4ab0*/  LDC R15, c[0x0][0x148] ;  /* 0x00005200ff0f7b82 */ /* 0x000ee20000000800 */
[----:B-1----:R-:W-:-:S02]  /*4ac0*/  SHF.R.U64 R10, R2, R4, R3 ;  /* 0x00000004020a7219 */ /* 0x002fc40000001203 */
[----:B------:R-:W-:-:S05]  /*4ad0*/  SHF.R.U32.HI R3, RZ, R4, R3 ;  /* 0x00000004ff037219 */ /* 0x000fca0000011603 */
[----:B------:R-:W1:Y:S01]  /*4ae0*/  LDC R14, c[0x0][0x600] ;  /* 0x00018000ff0e7b82 */ /* 0x000e620000000800 */
[-CC-:B--2---:R-:W-:Y:S02]  /*4af0*/  SHF.R.U64 R8, R10, R6.reuse, R3.reuse ;  /* 0x000000060a087219 */ /* 0x184fe40000001203 */
[----:B------:R-:W-:-:S05]  /*4b00*/  SHF.R.U32.HI R3, RZ, R6, R3 ;  /* 0x00000006ff037219 */ /* 0x000fca0000011603 */
[----:B------:R-:W2:Y:S01]  /*4b10*/  LDC R21, c[0x0][0x648] ;  /* 0x00019200ff157b82 */ /* 0x000ea20000000800 */
[-CC-:B0-----:R-:W-:Y:S02]  /*4b20*/  SHF.R.U64 R13, R8, R24.reuse, R3.reuse ;  /* 0x00000018080d7219 */ /* 0x181fe40000001203 */
[-C--:B------:R-:W-:Y:S02]  /*4b30*/  SHF.L.U32 R5, R5, R24.reuse, RZ ;  /* 0x0000001805057219 */ /* 0x080fe400000006ff */
[-C--:B------:R-:W-:Y:S01]  /*4b40*/  SHF.R.U32.HI R3, RZ, R24.reuse, R3 ;  /* 0x00000018ff037219 */ /* 0x080fe20000011603 */
[----:B------:R-:W-:Y:S01]  /*4b50*/  IMAD.MOV.U32 R2, RZ, RZ, R13 ;  /* 0x000000ffff027224 */ /* 0x000fe200078e000d */
[----:B------:R-:W-:Y:S01]  /*4b60*/  SHF.L.U32 R24, R7, R24, RZ ;  /* 0x0000001807187219 */ /* 0x000fe200000006ff */
[----:B------:R-:W0:Y:S01]  /*4b70*/  LDC R25, c[0x0][0x638] ;  /* 0x00018e00ff197b82 */ /* 0x000e220000000800 */
[----:B------:R-:W-:-:S07]  /*4b80*/  LOP3.LUT R19, RZ, R5, RZ, 0x33, !PT ;  /* 0x00000005ff137212 */ /* 0x000fce00078e33ff */
[----:B------:R-:W0:Y:S01]  /*4b90*/  LDC R28, c[0x0][0x610] ;  /* 0x00018400ff1c7b82 */ /* 0x000e220000000800 */
[----:B----4-:R-:W-:Y:S05]  /*4ba0*/  @!P0 BRA `(.L_x_102) ;  /* 0x0000000000288947 */ /* 0x010fea0003800000 */
[----:B---3--:R-:W3:Y:S02]  /*4bb0*/  LDC R0, c[0x0][0x64c] ;  /* 0x00019300ff007b82 */ /* 0x008ee40000000800 */
[----:B---3--:R-:W-:-:S05]  /*4bc0*/  IADD3 R7, P0, R13, R0, RZ ;  /* 0x000000000d077210 */ /* 0x008fca0007f1e0ff */
        /* <DEDUP_REMOVED lines=8> */
.L_x_102:
[----:B------:R-:W4:Y:S01]  /*4c50*/  LDC R4, c[0x0][0x65c] ;  /* 0x00019700ff047b82 */ /* 0x000f220000000800 */
[----:B--23--:R-:W-:Y:S01]  /*4c60*/  SHF.R.U64 R0, R2, R21, R3 ;  /* 0x0000001502007219 */ /* 0x00cfe20000001203 */
[----:B-1----:R-:W-:Y:S01]  /*4c70*/  VIADD R3, R14, 0xffffffff ;  /* 0xffffffff0e037836 */ /* 0x002fe20000000000 */
[----:B------:R-:W-:Y:S01]  /*4c80*/  LOP3.LUT R19, R8, R19, RZ, 0xc0, !PT ;  /* 0x0000001308137212 */ /* 0x000fe200078ec0ff */
[----:B------:R-:W-:Y:S02]  /*4c90*/  IMAD.MOV R12, RZ, RZ, -R12 ;  /* 0x000000ffff0c7224 */ /* 0x000fe400078e0a0c */
[----:B------:R-:W-:Y:S01]  /*4ca0*/  IMAD.MOV R2, RZ, RZ, -R0 ;  /* 0x000000ffff027224 */ /* 0x000fe200078e0a00 */
[----:B------:R-:W-:Y:S01]  /*4cb0*/  LOP3.LUT R3, R10, R3, RZ, 0xc0, !PT ;  /* 0x000000030a037212 */ /* 0x000fe200078ec0ff */
[----:B------:R-:W-:Y:S02]  /*4cc0*/  IMAD R19, R24, R0, R19 ;  /* 0x0000000018137224 */ /* 0x000fe400078e0213 */
[----:B0-----:R-:W-:-:S04]  /*4cd0*/  IMAD R0, R2, R25, R13 ;  /* 0x0000001902007224 */ /* 0x001fc800078e020d */
[----:B------:R-:W-:Y:S01]  /*4ce0*/  IMAD R2, R0, R14, R3 ;  /* 0x0000000e00027224 */ /* 0x000fe200078e0203 */
[----:B----4-:R-:W-:Y:S01]  /*4cf0*/  ISETP.NE.AND P0, PT, R4, 0x1, PT ;  /* 0x000000010400780c */ /* 0x010fe20003f05270 */
[----:B------:R-:W-:-:S05]  /*4d00*/  IMAD.MOV.U32 R4, RZ, RZ, 0x1 ;  /* 0x00000001ff047424 */ /* 0x000fca00078e00ff */
[----:B------:R-:W-:-:S07]  /*4d10*/  PRMT R0, R4, 0x7610, R0 ;  /* 0x0000761004007816 */ /* 0x000fce0000000000 */
[----:B------:R-:W-:-:S04]  /*4d20*/  @P0 IMAD R22, R15, R12, R20 ;  /* 0x0000000c0f160224 */ /* 0x000fc800078e0214 */
[----:B------:R-:W-:-:S05]  /*4d30*/  IMAD R19, R19, R28, R22 ;  /* 0x0000001c13137224 */ /* 0x000fca00078e0216 */
[----:B------:R-:W-:Y:S02]  /*4d40*/  SEL R22, R2, R19, !P0 ;  /* 0x0000001302167207 */ /* 0x000fe40004000000 */
[----:B------:R-:W-:Y:S01]  /*4d50*/  SEL R19, R19, R2, !P0 ;  /* 0x0000000213137207 */ /* 0x000fe20004000000 */
[----:B------:R-:W-:-:S07]  /*4d60*/  IMAD.MOV.U32 R2, RZ, RZ, R11 ;  /* 0x000000ffff027224 */ /* 0x000fce00078e000b */
.L_x_100:
[----:B------:R-:W-:Y:S02]  /*4d70*/  LOP3.LUT P0, RZ, R0, 0xff, RZ, 0xc0, !PT ;  /* 0x000000ff00ff7812 */ /* 0x000fe4000780c0ff */
[----:B------:R-:W-:-:S11]  /*4d80*/  LOP3.LUT R73, R73, 0x1, RZ, 0x3c, !PT ;  /* 0x0000000149497812 */ /* 0x000fd600078e3cff */
[----:B------:R-:W-:Y:S05]  /*4d90*/  @P0 BRA `(.L_x_103) ;  /* 0xffffffcc00300947 */ /* 0x000fea000383ffff */
[----:B------:R-:W-:Y:S05]  /*4da0*/  EXIT ;  /* 0x000000000000794d */ /* 0x000fea0003800000 */
.L_x_18:
[----:B------:R-:W-:-:S08]  /*4db0*/  ISETP.NE.AND P0, PT, R5, RZ, PT ;  /* 0x000000ff0500720c */ /* 0x000fd00003f05270 */
[----:B0-----:R-:W0:-:S00]  /*4dc0*/  USETMAXREG.DEALLOC.CTAPOOL 0x28 ;  /* 0x00000028000079c8 */ /* 0x001e0000080e0500 */
[----:B------:R-:W-:Y:S05]  /*4dd0*/  @P0 EXIT ;  /* 0x000000000000094d */ /* 0x000fea0003800000 */
[----:B0-----:R-:W-:Y:S01]  /*4de0*/  LOP3.LUT P0, RZ, R8, 0xff, RZ, 0xc0, !PT ;  /* 0x000000ff08ff7812 */ /* 0x001fe2000780c0ff */
[----:B------:R-:W-:Y:S02]  /*4df0*/  IMAD.MOV.U32 R0, RZ, RZ, 0x1 ;  /* 0x00000001ff007424 */ /* 0x000fe400078e00ff */
[----:B------:R-:W-:-:S10]  /*4e00*/  IMAD.MOV.U32 R6, RZ, RZ, RZ ;  /* 0x000000ffff067224 */ /* 0x000fd400078e00ff */
[----:B------:R-:W-:Y:S05]  /*4e10*/  @!P0 BRA `(.L_x_104) ;  /* 0x0000000c003c8947 */ /* 0x000fea0003800000 */
[----:B------:R-:W0:Y:S01]  /*4e20*/  S2R R8, SR_CgaCtaId ;  /* 0x0000000000087919 */ /* 0x000e220000008800 */
[----:B------:R-:W-:Y:S01]  /*4e30*/  LOP3.LUT P0, RZ, R4, 0x1f, RZ, 0xc0, !PT ;  /* 0x0000001f04ff7812 */ /* 0x000fe2000780c0ff */
[----:B------:R-:W-:Y:S01]  /*4e40*/  ULDC UR5, c[0x0][0x658] ;  /* 0x0001960000057ab9 */ /* 0x000fe20000000800 */
[----:B------:R-:W-:Y:S01]  /*4e50*/  UMOV UR6, 0xffffffff ;  /* 0xffffffff00067882 */ /* 0x000fe20000000000 */
[----:B------:R-:W-:Y:S01]  /*4e60*/  BSSY B0, `(.L_x_104) ;  /* 0x00000ca000007945 */ /* 0x000fe20003800000 */
[----:B------:R-:W-:Y:S01]  /*4e70*/  USHF.L.U32 UR6, UR6, UR5, URZ ;  /* 0x0000000506067299 */ /* 0x000fe2000800063f */
[C---:B------:R-:W-:Y:S01]  /*4e80*/  ISETP.NE.AND P2, PT, R3.reuse, RZ, PT ;  /* 0x000000ff0300720c */ /* 0x040fe20003f45270 */
[----:B------:R-:W-:Y:S01]  /*4e90*/  IMAD.MOV.U32 R9, RZ, RZ, 0x1 ;  /* 0x00000001ff097424 */ /* 0x000fe200078e00ff */
[----:B------:R-:W-:Y:S01]  /*4ea0*/  ISETP.NE.OR P0, PT, R3, RZ, !P0 ;  /* 0x000000ff0300720c */ /* 0x000fe20004705670 */
[----:B------:R-:W-:Y:S01]  /*4eb0*/  IMAD.MOV.U32 R0, RZ, RZ, 0x1 ;  /* 0x00000001ff007424 */ /* 0x000fe200078e00ff */
[----:B------:R-:W-:Y:S01]  /*4ec0*/  LOP3.LUT R7, R16, 0x2, RZ, 0xfc, !PT ;  /* 0x0000000210077812 */ /* 0x000fe200078efcff */
[----:B------:R-:W-:Y:S01]  /*4ed0*/  IMAD.MOV.U32 R6, RZ, RZ, RZ ;  /* 0x000000ffff067224 */ /* 0x000fe200078e00ff */
[----:B------:R-:W-:Y:S01]  /*4ee0*/  ULDC UR4, c[0x0][0x600] ;  /* 0x0001800000047ab9 */ /* 0x000fe20000000800 */
[----:B------:R-:W-:Y:S01]  /*4ef0*/  UMOV UR7, 0x1 ;  /* 0x0000000100077882 */ /* 0x000fe20000000000 */
[----:B------:R-:W-:-:S02]  /*4f00*/  UIADD3 UR19, UR40, 0x1, URZ ;  /* 0x0000000128137890 */ /* 0x000fc4000fffe03f */
[----:B------:R-:W-:Y:S02]  /*4f10*/  UIADD3 UR15, UR4, -0x1, URZ ;  /* 0xffffffff040f7890 */ /* 0x000fe4000fffe03f */
[----:B------:R-:W-:Y:S02]  /*4f20*/  USHF.L.U32 UR17, UR7, UR5, URZ ;  /* 0x0000000507117299 */ /* 0x000fe4000800063f */
[----:B------:R-:W-:Y:S01]  /*4f30*/  ULOP3.LUT UR16, URZ, UR6, URZ, 0x33, !UPT ;  /* 0x000000063f107292 */ /* 0x000fe2000f8e333f */
[----:B------:R-:W-:Y:S01]  /*4f40*/  ULDC.64 UR20, c[0x0][0x198] ;  /* 0x0000660000147ab9 */ /* 0x000fe20000000a00 */
[C---:B0-----:R-:W-:Y:S02]  /*4f50*/  IMAD.SHL.U32 R10, R8.reuse, 0x10, RZ ;  /* 0x00000010080a7824 */ /* 0x041fe400078e00ff */
[----:B------:R-:W-:-:S03]  /*4f60*/  IMAD.SHL.U32 R8, R8, 0x200, RZ ;  /* 0x0000020008087824 */ /* 0x000fc600078e00ff */
[----:B------:R-:W-:Y:S02]  /*4f70*/  LOP3.LUT R10, R10, 0x30, RZ, 0xc0, !PT ;  /* 0x000000300a0a7812 */ /* 0x000fe400078ec0ff */
[----:B------:R-:W-:-:S07]  /*4f80*/  LOP3.LUT R8, R8, 0x600, RZ, 0xc0, !PT ;  /* 0x0000060008087812 */ /* 0x000fce00078ec0ff */
.L_x_116:
[----:B------:R-:W-:-:S03]  /*4f90*/  UMOV UR4, 0xffffffff ;  /* 0xffffffff00047882 */ /* 0x000fc60000000000 */
[----:B------:R-:W-:Y:S05]  /*4fa0*/  BRA.DIV UR4, `(.L_x_105) ;  /* 0x0000001e044c7947 */ /* 0x000fea000b800000 */
[----:B------:R-:W-:-:S13]  /*4fb0*/  ELECT P6, URZ, PT ;  /* 0x00000000003f782f */ /* 0x000fda00038c0000 */
.L_x_153:
[----:B------:R-:W0:Y:S01]  /*4fc0*/  LDC R3, c[0x0][0x28c] ;  /* 0x0000a300ff037b82 */ /* 0x000e220000000800 */
[----:B------:R-:W-:Y:S01]  /*4fd0*/  BSSY B1, `(.L_x_106) ;  /* 0x0000039000017945 */ /* 0x000fe20003800000 */
[----:B0-----:R-:W-:-:S13]  /*4fe0*/  ISETP.LT.OR P6, PT, R3, 0x1, !P6 ;  /* 0x000000010300780c */ /* 0x001fda00077c1670 */
[----:B------:R-:W-:Y:S05]  /*4ff0*/  @P6 BRA `(.L_x_107) ;  /* 0x0000000000d86947 */ /* 0x000fea0003800000 */
[----:B------:R-:W-:Y:S02]  /*5000*/  IMAD.SHL.U32 R19, R19, 0x40, RZ ;  /* 0x0000004013137824 */ /* 0x000fe400078e00ff */
[----:B------:R-:W-:Y:S02]  /*5010*/  IMAD R22, R22, 0x40, R10 ;  /* 0x0000004016167824 */ /* 0x000fe400078e020a */
[----:B------:R-:W-:Y:S02]  /*5020*/  IMAD.MOV.U32 R14, RZ, RZ, RZ ;  /* 0x000000ffff0e7224 */ /* 0x000fe400078e00ff */
[----:B------:R-:W-:Y:S02]  /*5030*/  IMAD.U32 R15, RZ, RZ, UR19 ;  /* 0x00000013ff0f7e24 */ /* 0x000fe4000f8e00ff */
[----:B------:R-:W-:Y:S02]  /*5040*/  IMAD.MOV.U32 R3, RZ, RZ, R0 ;  /* 0x000000ffff037224 */ /* 0x000fe400078e0000 */
[----:B------:R-:W-:-:S07]  /*5050*/  IMAD.MOV.U32 R5, RZ, RZ, R6 ;  /* 0x000000ffff057224 */ /* 0x000fce00078e0006 */
.L_x_111:
[----:B------:R-:W0:Y:S01]  /*5060*/  S2R R11, SR_CgaCtaId ;  /* 0x00000000000b7919 */ /* 0x000e220000008800 */
[----:B------:R-:W-:-:S04]  /*5070*/  MOV R4, 0x400 ;  /* 0x0000040000047802 */ /* 0x000fc80000000f00 */
[----:B0-----:R-:W-:Y:S02]  /*5080*/  LEA R12, R11, R4, 0x18 ;  /* 0x000000040b0c7211 */ /* 0x001fe400078ec0ff */
[----:B------:R-:W-:Y:S01]  /*5090*/  SHF.L.U32 R4, R3, 0x1f, RZ ;  /* 0x0000001f03047819 */ /* 0x000fe200000006ff */
[----:B------:R-:W0:Y:S02]  /*50a0*/  @!P2 LDC R11, c[0x0][0x500] ;  /* 0x00014000ff0bab82 */ /* 0x000e240000000800 */
[----:B------:R-:W-:-:S04]  /*50b0*/  IMAD R13, R5, 0x8, R12 ;  /* 0x00000008050d7824 */ /* 0x000fc800078e020c */
[----:B------:R-:W1:Y:S02]  /*50c0*/  SYNCS.PHASECHK.TRANS64.TRYWAIT P1, [R13+URZ+0xe0], R4 ;  /* 0x0000e0040d0075a7 */ /* 0x000e64000802017f */
[----:B-1----:R-:W-:Y:S05]  /*50d0*/  @!P1 BRA `(.L_x_108) ;  /* 0x0000001c00209947 */ /* 0x002fea0003800000 */
.L_x_154:
[----:B-1----:R-:W-:Y:S01]  /*50e0*/  PRMT R4, R7, 0x9910, RZ ;  /* 0x0000991007047816 */ /* 0x002fe200000000ff */
[----:B0-----:R0:W-:Y:S03]  /*50f0*/  @!P2 SYNCS.ARRIVE.TRANS64 RZ, [R13+URZ], R11 ;  /* 0x0000000b0dffa9a7 */ /* 0x0011e6000800003f */
[----:B------:R-:W-:-:S13]  /*5100*/  ISETP.NE.AND P1, PT, R4, 0x2, PT ;  /* 0x000000020400780c */ /* 0x000fda0003f25270 */
[----:B0-----:R-:W-:Y:S05]  /*5110*/  @P1 BRA `(.L_x_109) ;  /* 0x0000000000041947 */ /* 0x001fea0003800000 */
[----:B------:R-:W-:Y:S01]  /*5120*/  BPT.TRAP 0x1 ;  /* 0x000000040000795c */ /* 0x000fe20000300000 */
.L_x_109:
[----:B------:R-:W-:Y:S05]  /*5130*/  @P0 BRA `(.L_x_110) ;  /* 0x0000000000040947 */ /* 0x000fea0003800000 */
[----:B------:R-:W-:Y:S01]  /*5140*/  BPT.TRAP 0x1 ;  /* 0x000000040000795c */ /* 0x000fe20000300000 */
.L_x_110:
[----:B------:R-:W-:Y:S01]  /*5150*/  IMAD R4, R5, 0x800, R8 ;  /* 0x0000080005047824 */ /* 0x000fe200078e0208 */
[----:B------:R-:W-:Y:S01]  /*5160*/  R2UR UR9, R13 ;  /* 0x000000000d0972ca */ /* 0x000fe200000e0000 */
[--C-:B------:R-:W-:Y:S01]  /*5170*/  IMAD R11, R5, 0x1000, R12.reuse ;  /* 0x00001000050b7824 */ /* 0x100fe200078e020c */
[----:B------:R-:W-:Y:S01]  /*5180*/  UIADD3 UR4, UP0, UR20, 0xf0, URZ ;  /* 0x000000f014047890 */ /* 0x000fe2000ff1e03f */
[----:B------:R-:W-:Y:S01]  /*5190*/  IMAD R4, R4, 0x2, R12 ;  /* 0x0000000204047824 */ /* 0x000fe200078e020c */
[----:B------:R-:W-:Y:S01]  /*51a0*/  R2UR UR11, R19 ;  /* 0x00000000130b72ca */ /* 0x000fe200000e0000 */
[----:B------:R-:W-:Y:S01]  /*51b0*/  VIADD R15, R15, 0xffffffff ;  /* 0xffffffff0f0f7836 */ /* 0x000fe20000000000 */
[----:B------:R-:W-:Y:S01]  /*51c0*/  R2UR UR5, R11 ;  /* 0x000000000b0572ca */ /* 0x000fe200000e0000 */
[----:B------:R-:W-:Y:S01]  /*51d0*/  UIADD3 UR22, UP1, UR20, 0x1f0, URZ ;  /* 0x000001f014167890 */ /* 0x000fe2000ff3e03f */
[----:B------:R-:W-:Y:S01]  /*51e0*/  R2UR UR8, R4 ;  /* 0x00000000040872ca */ /* 0x000fe200000e0000 */
[----:B------:R-:W-:Y:S01]  /*51f0*/  VIADD R5, R5, 0x1 ;  /* 0x0000000105057836 */ /* 0x000fe20000000000 */
[----:B------:R-:W-:Y:S01]  /*5200*/  R2UR UR10, R14 ;  /* 0x000000000e0a72ca */ /* 0x000fe200000e0000 */
[----:B------:R-:W-:Y:S01]  /*5210*/  UIADD3.X UR23, URZ, UR21, URZ, UP1, !UPT ;  /* 0x000000153f177290 */ /* 0x000fe20008ffe43f */
[----:B------:R-:W-:Y:S01]  /*5220*/  R2UR UR12, R2 ;  /* 0x00000000020c72ca */ /* 0x000fe200000e0000 */
[----:B------:R-:W-:Y:S01]  /*5230*/  UMOV UR6, 0x0 ;  /* 0x0000000000067882 */ /* 0x000fe20000000000 */
[----:B------:R-:W-:Y:S01]  /*5240*/  R2UR UR18, R22 ;  /* 0x00000000161272ca */ /* 0x000fe200000e0000 */
[----:B------:R-:W-:Y:S01]  /*5250*/  UMOV UR7, 0x10000000 ;  /* 0x1000000000077882 */ /* 0x000fe20000000000 */
[----:B------:R-:W-:Y:S01]  /*5260*/  ISETP.GT.AND P3, PT, R15, 0x1, PT ;  /* 0x000000010f00780c */ /* 0x000fe20003f64270 */
[----:B------:R-:W-:Y:S01]  /*5270*/  UMOV UR24, 0xf0000 ;  /* 0x000f000000187882 */ /* 0x000fe20000000000 */
[C---:B------:R-:W-:Y:S01]  /*5280*/  ISETP.NE.AND P1, PT, R5.reuse, 0x1c, PT ;  /* 0x0000001c0500780c */ /* 0x040fe20003f25270 */
[----:B------:R-:W-:Y:S01]  /*5290*/  UIADD3 UR13, UR5, 0x300, URZ ;  /* 0x00000300050d7890 */ /* 0x000fe2000fffe03f */
[----:B------:R-:W-:Y:S01]  /*52a0*/  VIADD R14, R14, 0x20 ;  /* 0x000000200e0e7836 */ /* 0x000fe20000000000 */
[----:B------:R-:W-:Y:S01]  /*52b0*/  UIADD3.X UR5, URZ, UR21, URZ, UP0, !UPT ;  /* 0x000000153f057290 */ /* 0x000fe200087fe43f */
[----:B------:R-:W-:Y:S01]  /*52c0*/  SEL R4, RZ, 0x1, P1 ;  /* 0x00000001ff047807 */ /* 0x000fe20000800000 */
[----:B------:R-:W-:Y:S01]  /*52d0*/  UIADD3 UR14, UR8, 0x1c300, URZ ;  /* 0x0001c300080e7890 */ /* 0x000fe2000fffe03f */
[----:B------:R-:W-:-:S02]  /*52e0*/  SEL R5, R5, RZ, P1 ;  /* 0x000000ff05057207 */ /* 0x000fc40000800000 */
[----:B------:R-:W-:Y:S01]  /*52f0*/  UMOV UR8, UR13 ;  /* 0x0000000d00087c82 */ /* 0x000fe20008000000 */
[----:B------:R-:W-:-:S03]  /*5300*/  LOP3.LUT R3, R3, R4, RZ, 0x3c, !PT ;  /* 0x0000000403037212 */ /* 0x000fc600078e3cff */
[----:B------:R0:W-:Y:S02]  /*5310*/  UTMALDG.3D [UR8], [UR4], desc[UR6] ;  /* 0x00000608040075b4 */ /* 0x0001e40008011000 */
[----:B0-----:R-:W-:Y:S01]  /*5320*/  UMOV UR8, UR14 ;  /* 0x0000000e00087c82 */ /* 0x001fe20008000000 */
[----:B------:R-:W-:Y:S02]  /*5330*/  UMOV UR11, UR18 ;  /* 0x00000012000b7c82 */ /* 0x000fe40008000000 */
[----:B------:R0:W-:Y:S02]  /*5340*/  UTMALDG.3D.MULTICAST [UR8], [UR22], UR24, desc[UR6] ;  /* 0x00000608160073b4 */ /* 0x0001e40008011818 */
[----:B0-----:R-:W-:Y:S05]  /*5350*/  @P3 BRA `(.L_x_111) ;  /* 0xfffffffc00403947 */ /* 0x001fea000383ffff */
.L_x_107:
[----:B------:R-:W-:Y:S05]  /*5360*/  BSYNC B1 ;  /* 0x0000000000017941 */ /* 0x000fea0003800000 */
.L_x_106:
[----:B------:R-:W2:Y:S01]  /*5370*/  LDL.64 R12, [R1] ;  /* 0x00000000010c7983 */ /* 0x000ea20000100a00 */
[----:B------:R-:W-:Y:S01]  /*5380*/  LOP3.LUT P4, RZ, R9, 0xff, RZ, 0xc0, !PT ;  /* 0x000000ff09ff7812 */ /* 0x000fe2000788c0ff */
[----:B------:R-:W-:Y:S01]  /*5390*/  VIADD R9, R6, UR40 ;  /* 0x0000002806097c36 */ /* 0x000fe20008000000 */
[----:B------:R-:W-:Y:S01]  /*53a0*/  ULDC.64 UR4, c[0x0][0x650] ;  /* 0x0001940000047ab9 */ /* 0x000fe20000000a00 */
[----:B------:R-:W-:Y:S01]  /*53b0*/  IMAD.U32 R4, RZ, RZ, UR40 ;  /* 0x00000028ff047e24 */ /* 0x000fe2000f8e00ff */
[----:B------:R-:W-:Y:S01]  /*53c0*/  UISETP.GE.U32.AND UP0, UPT, UR40, 0x1c, UPT ;  /* 0x0000001c2800788c */ /* 0x000fe2000bf06070 */
[----:B------:R-:W-:Y:S01]  /*53d0*/  BSSY B1, `(.L_x_112) ;  /* 0x0000070000017945 */ /* 0x000fe20003800000 */
[----:B------:R-:W-:Y:S01]  /*53e0*/  ISETP.GT.U32.AND P1, PT, R9, 0x1b, PT ;  /* 0x0000001b0900780c */ /* 0x000fe20003f24070 */
[----:B------:R-:W-:Y:S02]  /*53f0*/  IMAD.MOV.U32 R19, RZ, RZ, -0x1 ;  /* 0xffffffffff137424 */ /* 0x000fe400078e00ff */
[----:B------:R-:W-:Y:S01]  /*5400*/  IMAD.MOV.U32 R22, RZ, RZ, -0x1 ;  /* 0xffffffffff167424 */ /* 0x000fe200078e00ff */
[----:B------:R-:W-:-:S02]  /*5410*/  ISETP.LT.U32.AND P1, PT, R4, 0x1c, P1 ;  /* 0x0000001c0400780c */ /* 0x000fc40000f21070 */
[----:B------:R-:W-:Y:S01]  /*5420*/  PLOP3.LUT P3, PT, PT, PT, UP0, 0x80, 0x0 ;  /* 0x000000000000781c */ /* 0x000fe20003f6f008 */
[----:B------:R-:W0:Y:S01]  /*5430*/  @P4 S2R R3, SR_CgaCtaId ;  /* 0x0000000000034919 */ /* 0x000e220000008800 */
[----:B------:R-:W-:Y:S02]  /*5440*/  @P4 MOV R2, 0x400 ;  /* 0x0000040000024802 */ /* 0x000fe40000000f00 */
[----:B------:R-:W-:-:S04]  /*5450*/  SEL R5, RZ, 0x1, !P1 ;  /* 0x00000001ff057807 */ /* 0x000fc80004800000 */
[----:B------:R-:W-:Y:S02]  /*5460*/  LOP3.LUT R0, R0, R5, RZ, 0x3c, !PT ;  /* 0x0000000500007212 */ /* 0x000fe400078e3cff */
[----:B0-----:R-:W-:-:S04]  /*5470*/  @P4 LEA R2, R3, R2, 0x18 ;  /* 0x0000000203024211 */ /* 0x001fc800078ec0ff */
[----:B------:R0:W-:Y:S02]  /*5480*/  @P4 SYNCS.ARRIVE.TRANS64.A1T0 RZ, [R2+URZ+0x1f8], RZ ;  /* 0x0001f8ff02ff49a7 */ /* 0x0001e4000810003f */
[----:B0-----:R-:W-:-:S05]  /*5490*/  SHF.R.U32.HI R2, RZ, 0x2, R9 ;  /* 0x00000002ff027819 */ /* 0x001fca0000011609 */
[----:B------:R-:W-:-:S04]  /*54a0*/  IMAD.WIDE.U32 R2, R2, 0x24924925, RZ ;  /* 0x2492492502027825 */ /* 0x000fc800078e00ff */
[----:B------:R-:W-:Y:S01]  /*54b0*/  IMAD R6, R3, -0x1c, R9 ;  /* 0xffffffe403067824 */ /* 0x000fe200078e0209 */
[--C-:B------:R-:W-:Y:S01]  /*54c0*/  @P3 LOP3.LUT R0, R0, 0x1, R3.reuse, 0x78, !PT ;  /* 0x0000000100003812 */ /* 0x100fe200078e7803 */
[----:B------:R-:W-:Y:S01]  /*54d0*/  IMAD.MOV.U32 R2, RZ, RZ, -0x1 ;  /* 0xffffffffff027424 */ /* 0x000fe200078e00ff */
[----:B------:R-:W-:Y:S02]  /*54e0*/  PRMT R3, RZ, 0x7610, R3 ;  /* 0x00007610ff037816 */ /* 0x000fe40000000003 */
[----:B------:R-:W-:Y:S02]  /*54f0*/  PRMT R9, RZ, 0x7610, R9 ;  /* 0x00007610ff097816 */ /* 0x000fe40000000009 */
[----:B--2---:R-:W-:-:S04]  /*5500*/  IADD3 R18, P4, R18, R12, RZ ;  /* 0x0000000c12127210 */ /* 0x004fc80007f9e0ff */
[----:B------:R-:W-:Y:S01]  /*5510*/  ISETP.GE.U32.AND P1, PT, R18, UR4, PT ;  /* 0x0000000412007c0c */ /* 0x000fe2000bf26070 */
[----:B------:R-:W-:-:S05]  /*5520*/  IMAD.X R17, R17, 0x1, R23, P4 ;  /* 0x0000000111117824 */ /* 0x000fca00020e0617 */
[----:B------:R-:W-:-:S13]  /*5530*/  ISETP.GE.U32.AND.EX P1, PT, R17, UR5, PT, P1 ;  /* 0x0000000511007c0c */ /* 0x000fda000bf26110 */
[----:B------:R-:W-:Y:S05]  /*5540*/  @P1 BRA `(.L_x_113) ;  /* 0x0000000400601947 */ /* 0x000fea0003800000 */
[----:B------:R-:W0:Y:S01]  /*5550*/  S2R R12, SR_CTAID.X ;  /* 0x00000000000c7919 */ /* 0x000e220000002500 */
[----:B------:R-:W-:Y:S01]  /*5560*/  ULDC.64 UR4, c[0x0][0x628] ;  /* 0x00018a0000047ab9 */ /* 0x000fe20000000a00 */
[----:B------:R-:W-:Y:S01]  /*5570*/  ULDC UR7, c[0x0][0x630] ;  /* 0x00018c0000077ab9 */ /* 0x000fe20000000800 */
[----:B------:R-:W-:Y:S01]  /*5580*/  ISETP.NE.U32.AND P1, PT, RZ, UR4, PT ;  /* 0x00000004ff007c0c */ /* 0x000fe2000bf25070 */
[----:B------:R-:W1:Y:S01]  /*5590*/  S2R R13, SR_CTAID.Y ;  /* 0x00000000000d7919 */ /* 0x000e620000002600 */
[----:B------:R-:W-:Y:S01]  /*55a0*/  ULDC UR8, c[0x0][0x150] ;  /* 0x0000540000087ab9 */ /* 0x000fe20000000800 */
[----:B------:R-:W-:Y:S01]  /*55b0*/  IMAD.MOV.U32 R2, RZ, RZ, R18 ;  /* 0x000000ffff027224 */ /* 0x000fe200078e0012 */
[----:B------:R-:W-:Y:S01]  /*55c0*/  ISETP.NE.AND.EX P1, PT, RZ, UR5, PT, P1 ;  /* 0x00000005ff007c0c */ /* 0x000fe2000bf25310 */
[----:B------:R-:W-:Y:S01]  /*55d0*/  IMAD.MOV.U32 R3, RZ, RZ, R17 ;  /* 0x000000ffff037224 */ /* 0x000fe200078e0011 */
[----:B0-----:R-:W-:-:S11]  /*55e0*/  I2FP.F32.U32 R14, R12 ;  /* 0x0000000c000e7245 */ /* 0x001fd60000201000 */
[----:B------:R-:W-:Y:S05]  /*55f0*/  @!P1 BRA `(.L_x_114) ;  /* 0x0000000000289947 */ /* 0x000fea0003800000 */
[----:B------:R-:W-:Y:S02]  /*5600*/  ULDC UR6, c[0x0][0x634] ;  /* 0x00018d0000067ab9 */ /* 0x000fe40000000800 */
[----:B------:R-:W-:-:S05]  /*5610*/  IADD3 R3, P1, R18, UR6, RZ ;  /* 0x0000000612037c10 */ /* 0x000fca000ff3e0ff */
[----:B------:R-:W-:-:S04]  /*5620*/  IMAD.X R11, RZ, RZ, R17, P1 ;  /* 0x000000ffff0b7224 */ /* 0x000fc800008e0611 */
[----:B------:R-:W-:-:S04]  /*5630*/  IMAD.WIDE.U32 R4, R11, UR4, RZ ;  /* 0x000000040b047c25 */ /* 0x000fc8000f8e00ff */
[----:B------:R-:W-:-:S04]  /*5640*/  IMAD.WIDE.U32 R4, P1, R3, UR5, R4 ;  /* 0x0000000503047c25 */ /* 0x000fc8000f820004 */
[----:B------:R-:W-:-:S04]  /*5650*/  IMAD.WIDE.U32 R2, R3, UR4, RZ ;  /* 0x0000000403027c25 */ /* 0x000fc8000f8e00ff */
[----:B------:R-:W-:Y:S01]  /*5660*/  IMAD.MOV.U32 R2, RZ, RZ, R5 ;  /* 0x000000ffff027224 */ /* 0x000fe200078e0005 */
[----:B------:R-:W-:Y:S01]  /*5670*/  IADD3 RZ, P3, R3, R4, RZ ;  /* 0x0000000403ff7210 */ /* 0x000fe20007f7e0ff */
[----:B------:R-:W-:-:S04]  /*5680*/  IMAD.X R3, RZ, RZ, RZ, P1 ;  /* 0x000000ffff037224 */ /* 0x000fc800008e06ff */
[----:B------:R-:W-:-:S08]  /*5690*/  IMAD.WIDE.U32.X R2, R11, UR5, R2, P3 ;  /* 0x000000050b027c25 */ /* 0x000fd000098e0402 */
.L_x_114:
[----:B------:R-:W0:Y:S01]  /*56a0*/  LDC R21, c[0x0][0x65c] ;  /* 0x00019700ff157b82 */ /* 0x000e220000000800 */
[--C-:B------:R-:W-:Y:S01]  /*56b0*/  SHF.R.U64 R11, R2, UR7, R3.reuse ;  /* 0x00000007020b7c19 */ /* 0x100fe20008001203 */
[----:B------:R-:W-:Y:S01]  /*56c0*/  FMUL R14, R14, UR8 ;  /* 0x000000080e0e7c20 */ /* 0x000fe20008400000 */
[----:B------:R-:W-:Y:S01]  /*56d0*/  SHF.R.U32.HI R2, RZ, UR7, R3 ;  /* 0x00000007ff027c19 */ /* 0x000fe20008011603 */
[----:B------:R-:W-:Y:S01]  /*56e0*/  ULDC UR6, c[0x0][0x154] ;  /* 0x0000550000067ab9 */ /* 0x000fe20000000800 */
[----:B------:R-:W-:Y:S01]  /*56f0*/  IADD3 R15, P1, RZ, -R11, RZ ;  /* 0x8000000bff0f7210 */ /* 0x000fe20007f3e0ff */
[----:B------:R-:W-:Y:S01]  /*5700*/  ULDC.64 UR4, c[0x0][0x620] ;  /* 0x0001880000047ab9 */ /* 0x000fe20000000a00 */
[----:B-1----:R-:W-:Y:S01]  /*5710*/  I2FP.F32.U32 R3, R13 ;  /* 0x0000000d00037245 */ /* 0x002fe20000201000 */
[----:B------:R-:W1:Y:S01]  /*5720*/  LDC R19, c[0x0][0x144] ;  /* 0x00005100ff137b82 */ /* 0x000e620000000800 */
[----:B------:R-:W2:Y:S01]  /*5730*/  F2I.U32.TRUNC.NTZ R14, R14 ;  /* 0x0000000e000e7305 */ /* 0x000ea2000020f000 */
[----:B------:R-:W-:-:S02]  /*5740*/  IMAD.X R2, RZ, RZ, ~R2, P1 ;  /* 0x000000ffff027224 */ /* 0x000fc400008e0e02 */
[----:B------:R-:W-:Y:S01]  /*5750*/  FMUL R4, R3, UR6 ;  /* 0x0000000603047c20 */ /* 0x000fe20008400000 */
[----:B------:R-:W-:Y:S01]  /*5760*/  IMAD.MOV.U32 R3, RZ, RZ, R17 ;  /* 0x000000ffff037224 */ /* 0x000fe200078e0011 */
[----:B------:R-:W-:Y:S01]  /*5770*/  ULDC.64 UR6, c[0x0][0x640] ;  /* 0x0001900000067ab9 */ /* 0x000fe20000000a00 */
[----:B------:R-:W-:Y:S01]  /*5780*/  IMAD R2, R2, UR4, RZ ;  /* 0x0000000402027c24 */ /* 0x000fe2000f8e02ff */
[----:B------:R-:W3:Y:S01]  /*5790*/  LDC R20, c[0x0][0x148] ;  /* 0x00005200ff147b82 */ /* 0x000ee20000000800 */
[----:B------:R-:W-:Y:S01]  /*57a0*/  ISETP.NE.U32.AND P1, PT, RZ, UR6, PT ;  /* 0x00000006ff007c0c */ /* 0x000fe2000bf25070 */
[----:B------:R-:W4:Y:S01]  /*57b0*/  F2I.U32.TRUNC.NTZ R4, R4 ;  /* 0x0000000400047305 */ /* 0x000f22000020f000 */
[----:B------:R-:W-:Y:S02]  /*57c0*/  IMAD R5, R15, UR5, R2 ;  /* 0x000000050f057c24 */ /* 0x000fe4000f8e0202 */
[----:B------:R-:W-:Y:S01]  /*57d0*/  IMAD.MOV.U32 R2, RZ, RZ, R18 ;  /* 0x000000ffff027224 */ /* 0x000fe200078e0012 */
[----:B------:R-:W-:-:S02]  /*57e0*/  ISETP.NE.AND.EX P1, PT, RZ, UR7, PT, P1 ;  /* 0x00000007ff007c0c */ /* 0x000fc4000bf25310 */
[----:B0-----:R-:W-:Y:S01]  /*57f0*/  ISETP.NE.AND P4, PT, R21, 0x1, PT ;  /* 0x000000011500780c */ /* 0x001fe20003f85270 */
[----:B------:R-:W-:Y:S01]  /*5800*/  IMAD.WIDE.U32 R2, R15, UR4, R2 ;  /* 0x000000040f027c25 */ /* 0x000fe2000f8e0002 */
[----:B------:R-:W-:-:S03]  /*5810*/  ULDC UR4, c[0x0][0x618] ;  /* 0x0001860000047ab9 */ /* 0x000fc60000000800 */
[----:B--2---:R-:W-:Y:S02]  /*5820*/  IMAD.MOV R14, RZ, RZ, -R14 ;  /* 0x000000ffff0e7224 */ /* 0x004fe400078e0a0e */
[----:B------:R-:W-:Y:S02]  /*5830*/  IMAD.IADD R3, R3, 0x1, R5 ;  /* 0x0000000103037824 */ /* 0x000fe400078e0205 */
[----:B-1----:R-:W-:-:S03]  /*5840*/  IMAD R12, R19, R14, R12 ;  /* 0x0000000e130c7224 */ /* 0x002fc600078e020c */
[--C-:B------:R-:W-:Y:S01]  /*5850*/  SHF.R.U64 R14, R2, UR4, R3.reuse ;  /* 0x00000004020e7c19 */ /* 0x100fe20008001203 */
[----:B----4-:R-:W-:Y:S01]  /*5860*/  IMAD.MOV R2, RZ, RZ, -R4 ;  /* 0x000000ffff027224 */ /* 0x010fe200078e0a04 */
[----:B------:R-:W-:Y:S01]  /*5870*/  SHF.R.U32.HI R3, RZ, UR4, R3 ;  /* 0x00000004ff037c19 */ /* 0x000fe20008011603 */
[----:B------:R-:W-:Y:S02]  /*5880*/  ULDC UR4, c[0x0][0x608] ;  /* 0x0001820000047ab9 */ /* 0x000fe40000000800 */
[----:B---3--:R-:W-:Y:S01]  /*5890*/  @P4 IMAD R12, R20, R2, R13 ;  /* 0x00000002140c4224 */ /* 0x008fe200078e020d */
[--C-:B------:R-:W-:Y:S02]  /*58a0*/  SHF.R.U64 R19, R14, UR4, R3.reuse ;  /* 0x000000040e137c19 */ /* 0x100fe40008001203 */
[----:B------:R-:W-:Y:S01]  /*58b0*/  SHF.R.U32.HI R2, RZ, UR4, R3 ;  /* 0x00000004ff027c19 */ /* 0x000fe20008011603 */
[----:B------:R-:W-:-:S03]  /*58c0*/  ULDC UR4, c[0x0][0x658] ;  /* 0x0001960000047ab9 */ /* 0x000fc60000000800 */
[--C-:B------:R-:W-:Y:S02]  /*58d0*/  SHF.R.U64 R13, R19, UR4, R2.reuse ;  /* 0x00000004130d7c19 */ /* 0x100fe40008001202 */
[----:B------:R-:W-:-:S03]  /*58e0*/  SHF.R.U32.HI R2, RZ, UR4, R2 ;  /* 0x00000004ff027c19 */ /* 0x000fc60008011602 */
[----:B------:R-:W-:Y:S02]  /*58f0*/  IMAD.MOV.U32 R4, RZ, RZ, R13 ;  /* 0x000000ffff047224 */ /* 0x000fe400078e000d */
[----:B------:R-:W-:Y:S01]  /*5900*/  IMAD.MOV.U32 R3, RZ, RZ, R2 ;  /* 0x000000ffff037224 */ /* 0x000fe200078e0002 */
[----:B------:R-:W-:Y:S06]  /*5910*/  @!P1 BRA `(.L_x_115) ;  /* 0x00000000002c9947 */ /* 0x000fec0003800000 */
        /* <DEDUP_REMOVED lines=9> */
[----:B------:R-:W-:-:S04]  /*59b0*/  IMAD.WIDE.U32.X R2, R15, UR7, R2, P3 ;  /* 0x000000070f027c25 */ /* 0x000fc800098e0402 */
[----:B------:R-:W-:-:S07]  /*59c0*/  IMAD.MOV.U32 R4, RZ, RZ, R2 ;  /* 0x000000ffff047224 */ /* 0x000fce00078e0002 */
.L_x_115:
[----:B------:R-:W-:Y:S01]  /*59d0*/  ULDC UR4, c[0x0][0x648] ;  /* 0x0001920000047ab9 */ /* 0x000fe20000000800 */
[----:B------:R-:W-:Y:S01]  /*59e0*/  LOP3.LUT R2, R19, UR16, RZ, 0xc0, !PT ;  /* 0x0000001013027c12 */ /* 0x000fe2000f8ec0ff */
[----:B------:R-:W-:Y:S01]  /*59f0*/  ULDC UR5, c[0x0][0x610] ;  /* 0x0001840000057ab9 */ /* 0x000fe20000000800 */
[----:B------:R-:W-:Y:S01]  /*5a00*/  SHF.R.U64 R3, R4, UR4, R3 ;  /* 0x0000000404037c19 */ /* 0x000fe20008001203 */
[----:B------:R-:W-:Y:S01]  /*5a10*/  ULDC UR4, c[0x0][0x638] ;  /* 0x00018e0000047ab9 */ /* 0x000fe20000000800 */
[----:B------:R-:W-:-:S03]  /*5a20*/  LOP3.LUT R14, R14, UR15, RZ, 0xc0, !PT ;  /* 0x0000000f0e0e7c12 */ /* 0x000fc6000f8ec0ff */
[----:B------:R-:W-:Y:S02]  /*5a30*/  IMAD.MOV R4, RZ, RZ, -R3 ;  /* 0x000000ffff047224 */ /* 0x000fe400078e0a03 */
[----:B------:R-:W-:Y:S02]  /*5a40*/  IMAD R3, R3, UR17, R2 ;  /* 0x0000001103037c24 */ /* 0x000fe4000f8e0202 */
[----:B------:R-:W-:Y:S01]  /*5a50*/  IMAD R13, R4, UR4, R13 ;  /* 0x00000004040d7c24 */ /* 0x000fe2000f8e020d */
[----:B------:R-:W-:Y:S01]  /*5a60*/  ULDC UR4, c[0x0][0x600] ;  /* 0x0001800000047ab9 */ /* 0x000fe20000000800 */
[----:B------:R-:W-:Y:S02]  /*5a70*/  IMAD R12, R3, UR5, R12 ;  /* 0x00000005030c7c24 */ /* 0x000fe4000f8e020c */
[----:B------:R-:W-:Y:S02]  /*5a80*/  IMAD R13, R13, UR4, R14 ;  /* 0x000000040d0d7c24 */ /* 0x000fe4000f8e020e */
[----:B------:R-:W-:-:S02]  /*5a90*/  IMAD.MOV.U32 R3, RZ, RZ, 0x1 ;  /* 0x00000001ff037424 */ /* 0x000fc400078e00ff */
[----:B------:R-:W-:Y:S01]  /*5aa0*/  IMAD.MOV.U32 R2, RZ, RZ, R11 ;  /* 0x000000ffff027224 */ /* 0x000fe200078e000b */
[----:B------:R-:W-:Y:S02]  /*5ab0*/  SEL R22, R13, R12, !P4 ;  /* 0x0000000c0d167207 */ /* 0x000fe40006000000 */
[----:B------:R-:W-:-:S07]  /*5ac0*/  SEL R19, R12, R13, !P4 ;  /* 0x0000000d0c137207 */ /* 0x000fce0006000000 */
.L_x_113:
[----:B------:R-:W-:Y:S05]  /*5ad0*/  BSYNC B1 ;  /* 0x0000000000017941 */ /* 0x000fea0003800000 */
.L_x_112:
[----:B------:R-:W-:-:S13]  /*5ae0*/  LOP3.LUT P1, RZ, R3, 0xff, RZ, 0xc0, !PT ;  /* 0x000000ff03ff7812 */ /* 0x000fda000782c0ff */
[----:B------:R-:W-:Y:S05]  /*5af0*/  @P1 BRA `(.L_x_116) ;  /* 0xfffffff400241947 */ /* 0x000fea000383ffff */
[----:B------:R-:W-:Y:S05]  /*5b00*/  BSYNC B0 ;  /* 0x0000000000007941 */ /* 0x000fea0003800000 */
.L_x_104:
[----:B------:R-:W-:-:S03]  /*5b10*/  UMOV UR4, 0xffffffff ;  /* 0xffffffff00047882 */ /* 0x000fc60000000000 */
[----:B------:R-:W-:Y:S05]  /*5b20*/  BRA.DIV UR4, `(.L_x_117) ;  /* 0x0000001204a07947 */ /* 0x000fea000b800000 */
[----:B------:R-:W-:-:S13]  /*5b30*/  ELECT P6, URZ, PT ;  /* 0x00000000003f782f */ /* 0x000fda00038c0000 */
.L_x_157:
[----:B------:R-:W-:Y:S04]  /*5b40*/  BSSY B0, `(.L_x_118) ;  /* 0x0000103000007945 */ /* 0x000fe80003800000 */
[----:B------:R-:W-:Y:S05]  /*5b50*/  @!P6 BRA `(.L_x_119) ;  /* 0x000000100004e947 */ /* 0x000fea0003800000 */
[----:B------:R-:W-:-:S04]  /*5b60*/  LOP3.LUT R16, R16, 0x2, RZ, 0xfc, !PT ;  /* 0x0000000210107812 */ /* 0x000fc800078efcff */
[----:B------:R-:W-:-:S13]  /*5b70*/  ISETP.NE.AND P0, PT, R16, 0x3, PT ;  /* 0x000000031000780c */ /* 0x000fda0003f05270 */
[----:B------:R-:W-:Y:S05]  /*5b80*/  @!P0 BRA `(.L_x_120) ;  /* 0x0000000000048947 */ /* 0x000fea0003800000 */
[----:B------:R-:W-:Y:S01]  /*5b90*/  BPT.TRAP 0x1 ;  /* 0x000000040000795c */ /* 0x000fe20000300000 */
.L_x_120:
[----:B------:R-:W0:Y:S01]  /*5ba0*/  S2R R3, SR_CgaCtaId ;  /* 0x0000000000037919 */ /* 0x000e220000008800 */
[----:B------:R-:W-:-:S04]  /*5bb0*/  MOV R2, 0x400 ;  /* 0x0000040000027802 */ /* 0x000fc80000000f00 */
[----:B0-----:R-:W-:Y:S02]  /*5bc0*/  LEA R3, R3, R2, 0x18 ;  /* 0x0000000203037211 */ /* 0x001fe400078ec0ff */
[----:B------:R-:W-:-:S03]  /*5bd0*/  SHF.L.U32 R2, R0, 0x1f, RZ ;  /* 0x0000001f00027819 */ /* 0x000fc600000006ff */
[----:B------:R-:W-:-:S04]  /*5be0*/  VIADD R3, R3, 0xe0 ;  /* 0x000000e003037836 */ /* 0x000fc80000000000 */
[C---:B------:R-:W-:Y:S02]  /*5bf0*/  IMAD R7, R6.reuse, 0x8, R3 ;  /* 0x0000000806077824 */ /* 0x040fe400078e0203 */
[----:B------:R-:W-:Y:S02]  /*5c00*/  VIADD R6, R6, 0x1 ;  /* 0x0000000106067836 */ /* 0x000fe40000000000 */
[----:B------:R-:W0:Y:S03]  /*5c10*/  SYNCS.PHASECHK.TRANS64.TRYWAIT P0, [R7+URZ], R2 ;  /* 0x00000002070075a7 */ /* 0x000e26000800017f */
[----:B------:R-:W-:-:S04]  /*5c20*/  ISETP.NE.AND P1, PT, R6, 0x1c, PT ;  /* 0x0000001c0600780c */ /* 0x000fc80003f25270 */
[----:B------:R-:W-:Y:S02]  /*5c30*/  SEL R5, RZ, 0x1, P1 ;  /* 0x00000001ff057807 */ /* 0x000fe40000800000 */
[----:B------:R-:W-:Y:S02]  /*5c40*/  SEL R6, R6, RZ, P1 ;  /* 0x000000ff06067207 */ /* 0x000fe40000800000 */
[----:B------:R-:W-:-:S03]  /*5c50*/  LOP3.LUT R5, R0, R5, RZ, 0x3c, !PT ;  /* 0x0000000500057212 */ /* 0x000fc600078e3cff */
[----:B------:R-:W-:Y:S01]  /*5c60*/  IMAD R9, R6, 0x8, R3 ;  /* 0x0000000806097824 */ /* 0x000fe200078e0203 */
[----:B------:R-:W-:Y:S01]  /*5c70*/  SHF.L.U32 R4, R5, 0x1f, RZ ;  /* 0x0000001f05047819 */ /* 0x000fe200000006ff */
[----:B0-----:R-:W-:Y:S06]  /*5c80*/  @!P0 BRA `(.L_x_121) ;  /* 0x0000001000688947 */ /* 0x001fec0003800000 */
.L_x_158:
[----:B------:R-:W1:Y:S01]  /*5c90*/  SYNCS.PHASECHK.TRANS64.TRYWAIT P0, [R9+URZ], R4 ;  /* 0x00000004090075a7 */ /* 0x000e62000800017f */
[----:B------:R-:W-:-:S05]  /*5ca0*/  VIADD R0, R6, 0x1 ;  /* 0x0000000106007836 */ /* 0x000fca0000000000 */
[----:B------:R-:W-:-:S04]  /*5cb0*/  ISETP.NE.AND P1, PT, R0, 0x1c, PT ;  /* 0x0000001c0000780c */ /* 0x000fc80003f25270 */
[----:B0-----:R-:W-:Y:S02]  /*5cc0*/  SEL R2, RZ, 0x1, P1 ;  /* 0x00000001ff027807 */ /* 0x001fe40000800000 */
[----:B------:R-:W-:Y:S02]  /*5cd0*/  SEL R0, R0, RZ, P1 ;  /* 0x000000ff00007207 */ /* 0x000fe40000800000 */
[----:B------:R-:W-:-:S03]  /*5ce0*/  LOP3.LUT R7, R5, R2, RZ, 0x3c, !PT ;  /* 0x0000000205077212 */ /* 0x000fc600078e3cff */
[----:B------:R-:W-:Y:S01]  /*5cf0*/  IMAD R6, R0, 0x8, R3 ;  /* 0x0000000800067824 */ /* 0x000fe200078e0203 */
[----:B------:R-:W-:Y:S01]  /*5d00*/  SHF.L.U32 R5, R7, 0x1f, RZ ;  /* 0x0000001f07057819 */ /* 0x000fe200000006ff */
[----:B-1----:R-:W-:Y:S06]  /*5d10*/  @!P0 BRA `(.L_x_122) ;  /* 0x0000001000588947 */ /* 0x002fec0003800000 */
.L_x_159:
[----:B------:R-:W1:Y:S01]  /*5d20*/  SYNCS.PHASECHK.TRANS64.TRYWAIT P0, [R6+URZ], R5 ;  /* 0x00000005060075a7 */ /* 0x000e62000800017f */
[----:B------:R-:W-:-:S05]  /*5d30*/  VIADD R0, R0, 0x1 ;  /* 0x0000000100007836 */ /* 0x000fca0000000000 */
[----:B------:R-:W-:-:S04]  /*5d40*/  ISETP.NE.AND P1, PT, R0, 0x1c, PT ;  /* 0x0000001c0000780c */ /* 0x000fc80003f25270 */
[----:B------:R-:W-:Y:S02]  /*5d50*/  SEL R2, RZ, 0x1, P1 ;  /* 0x00000001ff027807 */ /* 0x000fe40000800000 */
[----:B------:R-:W-:Y:S02]  /*5d60*/  SEL R0, R0, RZ, P1 ;  /* 0x000000ff00007207 */ /* 0x000fe40000800000 */
[----:B------:R-:W-:-:S03]  /*5d70*/  LOP3.LUT R7, R7, R2, RZ, 0x3c, !PT ;  /* 0x0000000207077212 */ /* 0x000fc600078e3cff */
[----:B0-----:R-:W-:Y:S01]  /*5d80*/  IMAD R9, R0, 0x8, R3 ;  /* 0x0000000800097824 */ /* 0x001fe200078e0203 */
[----:B------:R-:W-:Y:S01]  /*5d90*/  SHF.L.U32 R4, R7, 0x1f, RZ ;  /* 0x0000001f07047819 */ /* 0x000fe200000006ff */
[----:B-1----:R-:W-:Y:S06]  /*5da0*/  @!P0 BRA `(.L_x_123) ;  /* 0x0000001000488947 */ /* 0x002fec0003800000 */
.L_x_160:
        /* <DEDUP_REMOVED lines=9> */
.L_x_161:
        /* <DEDUP_REMOVED lines=9> */
.L_x_162:
        /* <DEDUP_REMOVED lines=9> */
.L_x_163:
        /* <DEDUP_REMOVED lines=9> */
.L_x_164:
        /* <DEDUP_REMOVED lines=9> */
.L_x_165:
        /* <DEDUP_REMOVED lines=9> */
.L_x_166:
        /* <DEDUP_REMOVED lines=9> */
.L_x_167:
        /* <DEDUP_REMOVED lines=9> */
.L_x_168:
        /* <DEDUP_REMOVED lines=9> */
.L_x_169:
        /* <DEDUP_REMOVED lines=9> */
.L_x_170:
        /* <DEDUP_REMOVED lines=9> */
.L_x_171:
        /* <DEDUP_REMOVED lines=9> */
.L_x_172:
        /* <DEDUP_REMOVED lines=9> */
.L_x_173:
        /* <DEDUP_REMOVED lines=9> */
.L_x_174:
        /* <DEDUP_REMOVED lines=9> */
.L_x_175:
        /* <DEDUP_REMOVED lines=9> */
.L_x_176:
        /* <DEDUP_REMOVED lines=9> */
.L_x_177:
        /* <DEDUP_REMOVED lines=9> */
.L_x_178:
        /* <DEDUP_REMOVED lines=9> */
.L_x_179:
        /* <DEDUP_REMOVED lines=9> */
.L_x_180:
        /* <DEDUP_REMOVED lines=9> */
.L_x_181:
        /* <DEDUP_REMOVED lines=9> */
.L_x_182:
        /* <DEDUP_REMOVED lines=9> */
.L_x_183:
[----:B------:R-:W1:Y:S01]  /*6aa0*/  SYNCS.PHASECHK.TRANS64.TRYWAIT P0, [R6+URZ], R5 ;  /* 0x00000005060075a7 */ /* 0x000e62000800017f */
[----:B------:R-:W-:-:S05]  /*6ab0*/  VIADD R0, R0, 0x1 ;  /* 0x0000000100007836 */ /* 0x000fca0000000000 */
[----:B------:R-:W-:-:S04]  /*6ac0*/  ISETP.NE.AND P1, PT, R0, 0x1c, PT ;  /* 0x0000001c0000780c */ /* 0x000fc80003f25270 */
[----:B------:R-:W-:Y:S02]  /*6ad0*/  SEL R2, RZ, 0x1, P1 ;  /* 0x00000001ff027807 */ /* 0x000fe40000800000 */
[----:B------:R-:W-:Y:S02]  /*6ae0*/  SEL R0, R0, RZ, P1 ;  /* 0x000000ff00007207 */ /* 0x000fe40000800000 */
[----:B------:R-:W-:Y:S01]  /*6af0*/  LOP3.LUT R2, R7, R2, RZ, 0x3c, !PT ;  /* 0x0000000207027212 */ /* 0x000fe200078e3cff */
[----:B-1----:R-:W-:Y:S06]  /*6b00*/  @!P0 BRA `(.L_x_147) ;  /* 0x0000000800d08947 */ /* 0x002fec0003800000 */
.L_x_184:
[----:B------:R-:W-:Y:S01]  /*6b10*/  IMAD R3, R0, 0x8, R3 ;  /* 0x0000000800037824 */ /* 0x000fe200078e0203 */
[----:B------:R-:W-:-:S07]  /*6b20*/  SHF.L.U32 R0, R2, 0x1f, RZ ;  /* 0x0000001f02007819 */ /* 0x000fce00000006ff */
.L_x_148:
[----:B--2---:R2:W3:Y:S02]  /*6b30*/  SYNCS.PHASECHK.TRANS64.TRYWAIT P0, [R3+URZ], R0 ;  /* 0x00000000030075a7 */ /* 0x0044e4000800017f */
[----:B---3--:R-:W-:Y:S05]  /*6b40*/  @!P0 NANOSLEEP.SYNCS 0x989680 ;  /* 0x009896800000895d */ /* 0x008fea0003900000 */
[----:B------:R-:W3:Y:S02]  /*6b50*/  @!P0 SYNCS.PHASECHK.TRANS64 P0, [R3+URZ], R0 ;  /* 0x00000000030085a7 */ /* 0x000ee4000800007f */
[----:B---3--:R-:W-:Y:S05]  /*6b60*/  @!P0 BRA `(.L_x_148) ;  /* 0xfffffffc00f08947 */ /* 0x008fea000383ffff */
.L_x_119:
[----:B------:R-:W-:Y:S05]  /*6b70*/  BSYNC B0 ;  /* 0x0000000000007941 */ /* 0x000fea0003800000 */
.L_x_118:
[----:B------:R-:W-:Y:S05]  /*6b80*/  EXIT ;  /* 0x000000000000794d */ /* 0x000fea0003800000 */
.L_x_20:
[----:B-1----:R1:W2:Y:S02]  /*6b90*/  SYNCS.PHASECHK.TRANS64.TRYWAIT P0, [R65+URZ], R0 ;  /* 0x00000000410075a7 */ /* 0x0022a4000800017f */
[----:B--2---:R-:W-:Y:S05]  /*6ba0*/  @!P0 NANOSLEEP.SYNCS 0x989680 ;  /* 0x009896800000895d */ /* 0x004fea0003900000 */
[----:B------:R-:W2:Y:S02]  /*6bb0*/  @!P0 SYNCS.PHASECHK.TRANS64 P0, [R65+URZ], R0 ;  /* 0x00000000410085a7 */ /* 0x000ea4000800007f */
[----:B--2---:R-:W-:Y:S05]  /*6bc0*/  @!P0 BRA `(.L_x_20) ;  /* 0xfffffffc00f08947 */ /* 0x004fea000383ffff */
[----:B------:R-:W-:Y:S05]  /*6bd0*/  BRA `(.L_x_149) ;  /* 0xffffffac00b47947 */ /* 0x000fea000383ffff */
.L_x_25:
[----:B--2---:R2:W3:Y:S02]  /*6be0*/  SYNCS.PHASECHK.TRANS64.TRYWAIT P1, [R3+URZ], R0 ;  /* 0x00000000030075a7 */ /* 0x0044e4000802017f */
[----:B---3--:R-:W-:Y:S05]  /*6bf0*/  @!P1 NANOSLEEP.SYNCS 0x989680 ;  /* 0x009896800000995d */ /* 0x008fea0003900000 */
[----:B------:R-:W3:Y:S02]  /*6c00*/  @!P1 SYNCS.PHASECHK.TRANS64 P1, [R3+URZ], R0 ;  /* 0x00000000030095a7 */ /* 0x000ee4000802007f */
[----:B---3--:R-:W-:Y:S05]  /*6c10*/  @!P1 BRA `(.L_x_25) ;  /* 0xfffffffc00f09947 */ /* 0x008fea000383ffff */
[----:B------:R-:W-:Y:S05]  /*6c20*/  BRA `(.L_x_24) ;  /* 0xffffffb000187947 */ /* 0x000fea000383ffff */
.L_x_30:
[----:B--2---:R-:W-:-:S04]  /*6c30*/  IMAD.U32 R5, RZ, RZ, UR4 ;  /* 0x00000004ff057e24 */ /* 0x004fc8000f8e00ff */
[----:B------:R2:W3:Y:S03]  /*6c40*/  SYNCS.PHASECHK.TRANS64.TRYWAIT P1, [R5+URZ], R4 ;  /* 0x00000004050075a7 */ /* 0x0004e6000802017f */
[----:B---3--:R-:W-:Y:S05]  /*6c50*/  @!P1 NANOSLEEP.SYNCS 0x989680 ;  /* 0x009896800000995d */ /* 0x008fea0003900000 */
[----:B------:R-:W3:Y:S02]  /*6c60*/  @!P1 SYNCS.PHASECHK.TRANS64 P1, [R5+URZ], R4 ;  /* 0x00000004050095a7 */ /* 0x000ee4000802007f */
[----:B---3--:R-:W-:Y:S05]  /*6c70*/  @!P1 BRA `(.L_x_30) ;  /* 0xfffffffc00ec9947 */ /* 0x008fea000383ffff */
[----:B------:R-:W-:Y:S05]  /*6c80*/  BRA `(.L_x_29) ;  /* 0xffffffb000907947 */ /* 0x000fea000383ffff */
.L_x_36:
[----:B-1----:R1:W2:Y:S02]  /*6c90*/  SYNCS.PHASECHK.TRANS64.TRYWAIT P0, [R65+URZ+0x10], R0 ;  /* 0x00001000410075a7 */ /* 0x0022a4000800017f */
[----:B--2---:R-:W-:Y:S05]  /*6ca0*/  @!P0 NANOSLEEP.SYNCS 0x989680 ;  /* 0x009896800000895d */ /* 0x004fea0003900000 */
[----:B------:R-:W2:Y:S02]  /*6cb0*/  @!P0 SYNCS.PHASECHK.TRANS64 P0, [R65+URZ+0x10], R0 ;  /* 0x00001000410085a7 */ /* 0x000ea4000800007f */
[----:B--2---:R-:W-:Y:S05]  /*6cc0*/  @!P0 BRA `(.L_x_36) ;  /* 0xfffffffc00f08947 */ /* 0x004fea000383ffff */
[----:B------:R-:W-:Y:S05]  /*6cd0*/  BRA `(.L_x_150) ;  /* 0xffffffb4009c7947 */ /* 0x000fea000383ffff */
.L_x_105:
[----:B------:R-:W-:Y:S01]  /*6ce0*/  BSSY B1, `(.L_x_151) ;  /* 0x0000006000017945 */ /* 0x000fe20003800000 */
[----:B------:R-:W-:-:S07]  /*6cf0*/  IMAD.MOV.U32 R15, RZ, RZ, -0x1 ;  /* 0xffffffffff0f7424 */ /* 0x000fce00078e00ff */
[----:B-----5:R-:W-:Y:S05]  /*6d00*/  WARPSYNC.COLLECTIVE R15, `(.L_x_152) ;  /* 0x000000000f0c7348 */ /* 0x020fea0003c00000 */
[----:B------:R-:W-:Y:S02]  /*6d10*/  ELECT P6, UR62, PT ;  /* 0x00000000003e782f */ /* 0x000fe400038c0000 */
[----:B------:R-:W-:Y:S01]  /*6d20*/  MOV R14, UR62 ;  /* 0x0000003e000e7c02 */ /* 0x000fe20008000f00 */
[----:B-----5:R-:W-:Y:S10]  /*6d30*/  ENDCOLLECTIVE ;  /* 0x000000000000791b */ /* 0x020ff40003800000 */
.L_x_152:
[----:B------:R-:W-:Y:S05]  /*6d40*/  BSYNC B1 ;  /* 0x0000000000017941 */ /* 0x000fea0003800000 */
.L_x_151:
[----:B------:R-:W-:Y:S05]  /*6d50*/  BRA `(.L_x_153) ;  /* 0xffffffe000987947 */ /* 0x000fea000383ffff */
.L_x_108:
[----:B-1----:R1:W2:Y:S02]  /*6d60*/  SYNCS.PHASECHK.TRANS64.TRYWAIT P1, [R13+URZ+0xe0], R4 ;  /* 0x0000e0040d0075a7 */ /* 0x0022a4000802017f */
[----:B--2---:R-:W-:Y:S05]  /*6d70*/  @!P1 NANOSLEEP.SYNCS 0x989680 ;  /* 0x009896800000995d */ /* 0x004fea0003900000 */
[----:B------:R-:W2:Y:S02]  /*6d80*/  @!P1 SYNCS.PHASECHK.TRANS64 P1, [R13+URZ+0xe0], R4 ;  /* 0x0000e0040d0095a7 */ /* 0x000ea4000802007f */
[----:B--2---:R-:W-:Y:S05]  /*6d90*/  @!P1 BRA `(.L_x_108) ;  /* 0xfffffffc00f09947 */ /* 0x004fea000383ffff */
[----:B------:R-:W-:Y:S05]  /*6da0*/  BRA `(.L_x_154) ;  /* 0xffffffe000cc7947 */ /* 0x000fea000383ffff */
.L_x_117:
[----:B------:R-:W-:Y:S01]  /*6db0*/  BSSY B0, `(.L_x_155) ;  /* 0x0000006000007945 */ /* 0x000fe20003800000 */
[----:B------:R-:W-:-:S07]  /*6dc0*/  IMAD.MOV.U32 R15, RZ, RZ, -0x1 ;  /* 0xffffffffff0f7424 */ /* 0x000fce00078e00ff */
[----:B-----5:R-:W-:Y:S05]  /*6dd0*/  WARPSYNC.COLLECTIVE R15, `(.L_x_156) ;  /* 0x000000000f0c7348 */ /* 0x020fea0003c00000 */
[----:B------:R-:W-:Y:S02]  /*6de0*/  ELECT P6, UR62, PT ;  /* 0x00000000003e782f */ /* 0x000fe400038c0000 */
[----:B------:R-:W-:Y:S01]  /*6df0*/  MOV R14, UR62 ;  /* 0x0000003e000e7c02 */ /* 0x000fe20008000f00 */
[----:B-----5:R-:W-:Y:S10]  /*6e00*/  ENDCOLLECTIVE ;  /* 0x000000000000791b */ /* 0x020ff40003800000 */
.L_x_156:
[----:B------:R-:W-:Y:S05]  /*6e10*/  BSYNC B0 ;  /* 0x0000000000007941 */ /* 0x000fea0003800000 */
.L_x_155:
[----:B------:R-:W-:Y:S05]  /*6e20*/  BRA `(.L_x_157) ;  /* 0xffffffec00447947 */ /* 0x000fea000383ffff */
.L_x_121:
[----:B0-----:R0:W1:Y:S02]  /*6e30*/  SYNCS.PHASECHK.TRANS64.TRYWAIT P0, [R7+URZ], R2 ;  /* 0x00000002070075a7 */ /* 0x001064000800017f */
[----:B-1----:R-:W-:Y:S05]  /*6e40*/  @!P0 NANOSLEEP.SYNCS 0x989680 ;  /* 0x009896800000895d */ /* 0x002fea0003900000 */
[----:B------:R-:W1:Y:S02]  /*6e50*/  @!P0 SYNCS.PHASECHK.TRANS64 P0, [R7+URZ], R2 ;  /* 0x00000002070085a7 */ /* 0x000e64000800007f */
[----:B-1----:R-:W-:Y:S05]  /*6e60*/  @!P0 BRA `(.L_x_121) ;  /* 0xfffffffc00f08947 */ /* 0x002fea000383ffff */
[----:B------:R-:W-:Y:S05]  /*6e70*/  BRA `(.L_x_158) ;  /* 0xffffffec00847947 */ /* 0x000fea000383ffff */
.L_x_122:
[----:B0-----:R0:W1:Y:S02]  /*6e80*/  SYNCS.PHASECHK.TRANS64.TRYWAIT P0, [R9+URZ], R4 ;  /* 0x00000004090075a7 */ /* 0x001064000800017f */
[----:B-1----:R-:W-:Y:S05]  /*6e90*/  @!P0 NANOSLEEP.SYNCS 0x989680 ;  /* 0x009896800000895d */ /* 0x002fea0003900000 */
[----:B------:R-:W1:Y:S02]  /*6ea0*/  @!P0 SYNCS.PHASECHK.TRANS64 P0, [R9+URZ], R4 ;  /* 0x00000004090085a7 */ /* 0x000e64000800007f */
[----:B-1----:R-:W-:Y:S05]  /*6eb0*/  @!P0 BRA `(.L_x_122) ;  /* 0xfffffffc00f08947 */ /* 0x002fea000383ffff */
[----:B------:R-:W-:Y:S05]  /*6ec0*/  BRA `(.L_x_159) ;  /* 0xffffffec00947947 */ /* 0x000fea000383ffff */
.L_x_123:
[----:B0-----:R0:W1:Y:S02]  /*6ed0*/  SYNCS.PHASECHK.TRANS64.TRYWAIT P0, [R6+URZ], R5 ;  /* 0x00000005060075a7 */ /* 0x001064000800017f */
[----:B-1----:R-:W-:Y:S05]  /*6ee0*/  @!P0 NANOSLEEP.SYNCS 0x989680 ;  /* 0x009896800000895d */ /* 0x002fea0003900000 */
[----:B------:R-:W1:Y:S02]  /*6ef0*/  @!P0 SYNCS.PHASECHK.TRANS64 P0, [R6+URZ], R5 ;  /* 0x00000005060085a7 */ /* 0x000e64000800007f */
[----:B-1----:R-:W-:Y:S05]  /*6f00*/  @!P0 BRA `(.L_x_123) ;  /* 0xfffffffc00f08947 */ /* 0x002fea000383ffff */
[----:B------:R-:W-:Y:S05]  /*6f10*/  BRA `(.L_x_160) ;  /* 0xffffffec00a47947 */ /* 0x000fea000383ffff */
.L_x_124:
[----:B0-----:R0:W1:Y:S02]  /*6f20*/  SYNCS.PHASECHK.TRANS64.TRYWAIT P0, [R9+URZ], R4 ;  /* 0x00000004090075a7 */ /* 0x001064000800017f */
[----:B-1----:R-:W-:Y:S05]  /*6f30*/  @!P0 NANOSLEEP.SYNCS 0x989680 ;  /* 0x009896800000895d */ /* 0x002fea0003900000 */
[----:B------:R-:W1:Y:S02]  /*6f40*/  @!P0 SYNCS.PHASECHK.TRANS64 P0, [R9+URZ], R4 ;  /* 0x00000004090085a7 */ /* 0x000e64000800007f */
[----:B-1----:R-:W-:Y:S05]  /*6f50*/  @!P0 BRA `(.L_x_124) ;  /* 0xfffffffc00f08947 */ /* 0x002fea000383ffff */
[----:B------:R-:W-:Y:S05]  /*6f60*/  BRA `(.L_x_161) ;  /* 0xffffffec00b47947 */ /* 0x000fea000383ffff */
.L_x_125:
[----:B0-----:R0:W1:Y:S02]  /*6f70*/  SYNCS.PHASECHK.TRANS64.TRYWAIT P0, [R6+URZ], R5 ;  /* 0x00000005060075a7 */ /* 0x001064000800017f */
[----:B-1----:R-:W-:Y:S05]  /*6f80*/  @!P0 NANOSLEEP.SYNCS 0x989680 ;  /* 0x009896800000895d */ /* 0x002fea0003900000 */
[----:B------:R-:W1:Y:S02]  /*6f90*/  @!P0 SYNCS.PHASECHK.TRANS64 P0, [R6+URZ], R5 ;  /* 0x00000005060085a7 */ /* 0x000e64000800007f */
[----:B-1----:R-:W-:Y:S05]  /*6fa0*/  @!P0 BRA `(.L_x_125) ;  /* 0xfffffffc00f08947 */ /* 0x002fea000383ffff */
[----:B------:R-:W-:Y:S05]  /*6fb0*/  BRA `(.L_x_162) ;  /* 0xffffffec00c47947 */ /* 0x000fea000383ffff */
.L_x_126:
[----:B0-----:R0:W1:Y:S02]  /*6fc0*/  SYNCS.PHASECHK.TRANS64.TRYWAIT P0, [R9+URZ], R4 ;  /* 0x00000004090075a7 */ /* 0x001064000800017f */
[----:B-1----:R-:W-:Y:S05]  /*6fd0*/  @!P0 NANOSLEEP.SYNCS 0x989680 ;  /* 0x009896800000895d */ /* 0x002fea0003900000 */
[----:B------:R-:W1:Y:S02]  /*6fe0*/  @!P0 SYNCS.PHASECHK.TRANS64 P0, [R9+URZ], R4 ;  /* 0x00000004090085a7 */ /* 0x000e64000800007f */
[----:B-1----:R-:W-:Y:S05]  /*6ff0*/  @!P0 BRA `(.L_x_126) ;  /* 0xfffffffc00f08947 */ /* 0x002fea000383ffff */
[----:B------:R-:W-:Y:S05]  /*7000*/  BRA `(.L_x_163) ;  /* 0xffffffec00d47947 */ /* 0x000fea000383ffff */
.L_x_127:
[----:B0-----:R0:W1:Y:S02]  /*7010*/  SYNCS.PHASECHK.TRANS64.TRYWAIT P0, [R6+URZ], R5 ;  /* 0x00000005060075a7 */ /* 0x001064000800017f */
[----:B-1----:R-:W-:Y:S05]  /*7020*/  @!P0 NANOSLEEP.SYNCS 0x989680 ;  /* 0x009896800000895d */ /* 0x002fea0003900000 */
[----:B------:R-:W1:Y:S02]  /*7030*/  @!P0 SYNCS.PHASECHK.TRANS64 P0, [R6+URZ], R5 ;  /* 0x00000005060085a7 */ /* 0x000e64000800007f */
[----:B-1----:R-:W-:Y:S05]  /*7040*/  @!P0 BRA `(.L_x_127) ;  /* 0xfffffffc00f08947 */ /* 0x002fea000383ffff */
[----:B------:R-:W-:Y:S05]  /*7050*/  BRA `(.L_x_164) ;  /* 0xffffffec00e47947 */ /* 0x000fea000383ffff */
.L_x_128:
[----:B0-----:R0:W1:Y:S02]  /*7060*/  SYNCS.PHASECHK.TRANS64.TRYWAIT P0, [R9+URZ], R4 ;  /* 0x00000004090075a7 */ /* 0x001064000800017f */
[----:B-1----:R-:W-:Y:S05]  /*7070*/  @!P0 NANOSLEEP.SYNCS 0x989680 ;  /* 0x009896800000895d */ /* 0x002fea0003900000 */
[----:B------:R-:W1:Y:S02]  /*7080*/  @!P0 SYNCS.PHASECHK.TRANS64 P0, [R9+URZ], R4 ;  /* 0x00000004090085a7 */ /* 0x000e64000800007f */
[----:B-1----:R-:W-:Y:S05]  /*7090*/  @!P0 BRA `(.L_x_128) ;  /* 0xfffffffc00f08947 */ /* 0x002fea000383ffff */
[----:B------:R-:W-:Y:S05]  /*70a0*/  BRA `(.L_x_165) ;  /* 0xffffffec00f47947 */ /* 0x000fea000383ffff */
.L_x_129:
[----:B0-----:R0:W1:Y:S02]  /*70b0*/  SYNCS.PHASECHK.TRANS64.TRYWAIT P0, [R6+URZ], R5 ;  /* 0x00000005060075a7 */ /* 0x001064000800017f */
[----:B-1----:R-:W-:Y:S05]  /*70c0*/  @!P0 NANOSLEEP.SYNCS 0x989680 ;  /* 0x009896800000895d */ /* 0x002fea0003900000 */
[----:B------:R-:W1:Y:S02]  /*70d0*/  @!P0 SYNCS.PHASECHK.TRANS64 P0, [R6+URZ], R5 ;  /* 0x00000005060085a7 */ /* 0x000e64000800007f */
[----:B-1----:R-:W-:Y:S05]  /*70e0*/  @!P0 BRA `(.L_x_129) ;  /* 0xfffffffc00f08947 */ /* 0x002fea000383ffff */
[----:B------:R-:W-:Y:S05]  /*70f0*/  BRA `(.L_x_166) ;  /* 0xfffffff000047947 */ /* 0x000fea000383ffff */
.L_x_130:
[----:B0-----:R0:W1:Y:S02]  /*7100*/  SYNCS.PHASECHK.TRANS64.TRYWAIT P0, [R9+URZ], R4 ;  /* 0x00000004090075a7 */ /* 0x001064000800017f */
[----:B-1----:R-:W-:Y:S05]  /*7110*/  @!P0 NANOSLEEP.SYNCS 0x989680 ;  /* 0x009896800000895d */ /* 0x002fea0003900000 */
[----:B------:R-:W1:Y:S02]  /*7120*/  @!P0 SYNCS.PHASECHK.TRANS64 P0, [R9+URZ], R4 ;  /* 0x00000004090085a7 */ /* 0x000e64000800007f */
[----:B-1----:R-:W-:Y:S05]  /*7130*/  @!P0 BRA `(.L_x_130) ;  /* 0xfffffffc00f08947 */ /* 0x002fea000383ffff */
[----:B------:R-:W-:Y:S05]  /*7140*/  BRA `(.L_x_167) ;  /* 0xfffffff000147947 */ /* 0x000fea000383ffff */
.L_x_131:
[----:B0-----:R0:W1:Y:S02]  /*7150*/  SYNCS.PHASECHK.TRANS64.TRYWAIT P0, [R6+URZ], R5 ;  /* 0x00000005060075a7 */ /* 0x001064000800017f */
[----:B-1----:R-:W-:Y:S05]  /*7160*/  @!P0 NANOSLEEP.SYNCS 0x989680 ;  /* 0x009896800000895d */ /* 0x002fea0003900000 */
[----:B------:R-:W1:Y:S02]  /*7170*/  @!P0 SYNCS.PHASECHK.TRANS64 P0, [R6+URZ], R5 ;  /* 0x00000005060085a7 */ /* 0x000e64000800007f */
[----:B-1----:R-:W-:Y:S05]  /*7180*/  @!P0 BRA `(.L_x_131) ;  /* 0xfffffffc00f08947 */ /* 0x002fea000383ffff */
[----:B------:R-:W-:Y:S05]  /*7190*/  BRA `(.L_x_168) ;  /* 0xfffffff000247947 */ /* 0x000fea000383ffff */
.L_x_132:
[----:B0-----:R0:W1:Y:S02]  /*71a0*/  SYNCS.PHASECHK.TRANS64.TRYWAIT P0, [R9+URZ], R4 ;  /* 0x00000004090075a7 */ /* 0x001064000800017f */
[----:B-1----:R-:W-:Y:S05]  /*71b0*/  @!P0 NANOSLEEP.SYNCS 0x989680 ;  /* 0x009896800000895d */ /* 0x002fea0003900000 */
[----:B------:R-:W1:Y:S02]  /*71c0*/  @!P0 SYNCS.PHASECHK.TRANS64 P0, [R9+URZ], R4 ;  /* 0x00000004090085a7 */ /* 0x000e64000800007f */
[----:B-1----:R-:W-:Y:S05]  /*71d0*/  @!P0 BRA `(.L_x_132) ;  /* 0xfffffffc00f08947 */ /* 0x002fea000383ffff */
[----:B------:R-:W-:Y:S05]  /*71e0*/  BRA `(.L_x_169) ;  /* 0xfffffff000347947 */ /* 0x000fea000383ffff */
.L_x_133:
[----:B0-----:R0:W1:Y:S02]  /*71f0*/  SYNCS.PHASECHK.TRANS64.TRYWAIT P0, [R6+URZ], R5 ;  /* 0x00000005060075a7 */ /* 0x001064000800017f */
[----:B-1----:R-:W-:Y:S05]  /*7200*/  @!P0 NANOSLEEP.SYNCS 0x989680 ;  /* 0x009896800000895d */ /* 0x002fea0003900000 */
[----:B------:R-:W1:Y:S02]  /*7210*/  @!P0 SYNCS.PHASECHK.TRANS64 P0, [R6+URZ], R5 ;  /* 0x00000005060085a7 */ /* 0x000e64000800007f */
[----:B-1----:R-:W-:Y:S05]  /*7220*/  @!P0 BRA `(.L_x_133) ;  /* 0xfffffffc00f08947 */ /* 0x002fea000383ffff */
[----:B------:R-:W-:Y:S05]  /*7230*/  BRA `(.L_x_170) ;  /* 0xfffffff000447947 */ /* 0x000fea000383ffff */
.L_x_134:
[----:B0-----:R0:W1:Y:S02]  /*7240*/  SYNCS.PHASECHK.TRANS64.TRYWAIT P0, [R9+URZ], R4 ;  /* 0x00000004090075a7 */ /* 0x001064000800017f */
[----:B-1----:R-:W-:Y:S05]  /*7250*/  @!P0 NANOSLEEP.SYNCS 0x989680 ;  /* 0x009896800000895d */ /* 0x002fea0003900000 */
[----:B------:R-:W1:Y:S02]  /*7260*/  @!P0 SYNCS.PHASECHK.TRANS64 P0, [R9+URZ], R4 ;  /* 0x00000004090085a7 */ /* 0x000e64000800007f */
[----:B-1----:R-:W-:Y:S05]  /*7270*/  @!P0 BRA `(.L_x_134) ;  /* 0xfffffffc00f08947 */ /* 0x002fea000383ffff */
[----:B------:R-:W-:Y:S05]  /*7280*/  BRA `(.L_x_171) ;  /* 0xfffffff000547947 */ /* 0x000fea000383ffff */
.L_x_135:
[----:B0-----:R0:W1:Y:S02]  /*7290*/  SYNCS.PHASECHK.TRANS64.TRYWAIT P0, [R6+URZ], R5 ;  /* 0x00000005060075a7 */ /* 0x001064000800017f */
[----:B-1----:R-:W-:Y:S05]  /*72a0*/  @!P0 NANOSLEEP.SYNCS 0x989680 ;  /* 0x009896800000895d */ /* 0x002fea0003900000 */
[----:B------:R-:W1:Y:S02]  /*72b0*/  @!P0 SYNCS.PHASECHK.TRANS64 P0, [R6+URZ], R5 ;  /* 0x00000005060085a7 */ /* 0x000e64000800007f */
[----:B-1----:R-:W-:Y:S05]  /*72c0*/  @!P0 BRA `(.L_x_135) ;  /* 0xfffffffc00f08947 */ /* 0x002fea000383ffff */
[----:B------:R-:W-:Y:S05]  /*72d0*/  BRA `(.L_x_172) ;  /* 0xfffffff000647947 */ /* 0x000fea000383ffff */
.L_x_136:
[----:B0-----:R0:W1:Y:S02]  /*72e0*/  SYNCS.PHASECHK.TRANS64.TRYWAIT P0, [R9+URZ], R4 ;  /* 0x00000004090075a7 */ /* 0x001064000800017f */
[----:B-1----:R-:W-:Y:S05]  /*72f0*/  @!P0 NANOSLEEP.SYNCS 0x989680 ;  /* 0x009896800000895d */ /* 0x002fea0003900000 */
[----:B------:R-:W1:Y:S02]  /*7300*/  @!P0 SYNCS.PHASECHK.TRANS64 P0, [R9+URZ], R4 ;  /* 0x00000004090085a7 */ /* 0x000e64000800007f */
[----:B-1----:R-:W-:Y:S05]  /*7310*/  @!P0 BRA `(.L_x_136) ;  /* 0xfffffffc00f08947 */ /* 0x002fea000383ffff */
[----:B------:R-:W-:Y:S05]  /*7320*/  BRA `(.L_x_173) ;  /* 0xfffffff000747947 */ /* 0x000fea000383ffff */
.L_x_137:
[----:B0-----:R0:W1:Y:S02]  /*7330*/  SYNCS.PHASECHK.TRANS64.TRYWAIT P0, [R6+URZ], R5 ;  /* 0x00000005060075a7 */ /* 0x001064000800017f */
[----:B-1----:R-:W-:Y:S05]  /*7340*/  @!P0 NANOSLEEP.SYNCS 0x989680 ;  /* 0x009896800000895d */ /* 0x002fea0003900000 */
[----:B------:R-:W1:Y:S02]  /*7350*/  @!P0 SYNCS.PHASECHK.TRANS64 P0, [R6+URZ], R5 ;  /* 0x00000005060085a7 */ /* 0x000e64000800007f */
[----:B-1----:R-:W-:Y:S05]  /*7360*/  @!P0 BRA `(.L_x_137) ;  /* 0xfffffffc00f08947 */ /* 0x002fea000383ffff */
[----:B------:R-:W-:Y:S05]  /*7370*/  BRA `(.L_x_174) ;  /* 0xfffffff000847947 */ /* 0x000fea000383ffff */
.L_x_138:
[----:B0-----:R0:W1:Y:S02]  /*7380*/  SYNCS.PHASECHK.TRANS64.TRYWAIT P0, [R9+URZ], R4 ;  /* 0x00000004090075a7 */ /* 0x001064000800017f */
[----:B-1----:R-:W-:Y:S05]  /*7390*/  @!P0 NANOSLEEP.SYNCS 0x989680 ;  /* 0x009896800000895d */ /* 0x002fea0003900000 */
[----:B------:R-:W1:Y:S02]  /*73a0*/  @!P0 SYNCS.PHASECHK.TRANS64 P0, [R9+URZ], R4 ;  /* 0x00000004090085a7 */ /* 0x000e64000800007f */
[----:B-1----:R-:W-:Y:S05]  /*73b0*/  @!P0 BRA `(.L_x_138) ;  /* 0xfffffffc00f08947 */ /* 0x002fea000383ffff */
[----:B------:R-:W-:Y:S05]  /*73c0*/  BRA `(.L_x_175) ;  /* 0xfffffff000947947 */ /* 0x000fea000383ffff */
.L_x_139:
[----:B0-----:R0:W1:Y:S02]  /*73d0*/  SYNCS.PHASECHK.TRANS64.TRYWAIT P0, [R6+URZ], R5 ;  /* 0x00000005060075a7 */ /* 0x001064000800017f */
[----:B-1----:R-:W-:Y:S05]  /*73e0*/  @!P0 NANOSLEEP.SYNCS 0x989680 ;  /* 0x009896800000895d */ /* 0x002fea0003900000 */
[----:B------:R-:W1:Y:S02]  /*73f0*/  @!P0 SYNCS.PHASECHK.TRANS64 P0, [R6+URZ], R5 ;  /* 0x00000005060085a7 */ /* 0x000e64000800007f */
[----:B-1----:R-:W-:Y:S05]  /*7400*/  @!P0 BRA `(.L_x_139) ;  /* 0xfffffffc00f08947 */ /* 0x002fea000383ffff */
[----:B------:R-:W-:Y:S05]  /*7410*/  BRA `(.L_x_176) ;  /* 0xfffffff000a47947 */ /* 0x000fea000383ffff */
.L_x_140:
[----:B0-----:R0:W1:Y:S02]  /*7420*/  SYNCS.PHASECHK.TRANS64.TRYWAIT P0, [R9+URZ], R4 ;  /* 0x00000004090075a7 */ /* 0x001064000800017f */
[----:B-1----:R-:W-:Y:S05]  /*7430*/  @!P0 NANOSLEEP.SYNCS 0x989680 ;  /* 0x009896800000895d */ /* 0x002fea0003900000 */
[----:B------:R-:W1:Y:S02]  /*7440*/  @!P0 SYNCS.PHASECHK.TRANS64 P0, [R9+URZ], R4 ;  /* 0x00000004090085a7 */ /* 0x000e64000800007f */
[----:B-1----:R-:W-:Y:S05]  /*7450*/  @!P0 BRA `(.L_x_140) ;  /* 0xfffffffc00f08947 */ /* 0x002fea000383ffff */
[----:B------:R-:W-:Y:S05]  /*7460*/  BRA `(.L_x_177) ;  /* 0xfffffff000b47947 */ /* 0x000fea000383ffff */
.L_x_141:
[----:B0-----:R0:W1:Y:S02]  /*7470*/  SYNCS.PHASECHK.TRANS64.TRYWAIT P0, [R6+URZ], R5 ;  /* 0x00000005060075a7 */ /* 0x001064000800017f */
[----:B-1----:R-:W-:Y:S05]  /*7480*/  @!P0 NANOSLEEP.SYNCS 0x989680 ;  /* 0x009896800000895d */ /* 0x002fea0003900000 */
[----:B------:R-:W1:Y:S02]  /*7490*/  @!P0 SYNCS.PHASECHK.TRANS64 P0, [R6+URZ], R5 ;  /* 0x00000005060085a7 */ /* 0x000e64000800007f */
[----:B-1----:R-:W-:Y:S05]  /*74a0*/  @!P0 BRA `(.L_x_141) ;  /* 0xfffffffc00f08947 */ /* 0x002fea000383ffff */
[----:B------:R-:W-:Y:S05]  /*74b0*/  BRA `(.L_x_178) ;  /* 0xfffffff000c47947 */ /* 0x000fea000383ffff */
.L_x_142:
[----:B0-----:R0:W1:Y:S02]  /*74c0*/  SYNCS.PHASECHK.TRANS64.TRYWAIT P0, [R9+URZ], R4 ;  /* 0x00000004090075a7 */ /* 0x001064000800017f */
[----:B-1----:R-:W-:Y:S05]  /*74d0*/  @!P0 NANOSLEEP.SYNCS 0x989680 ;  /* 0x009896800000895d */ /* 0x002fea0003900000 */
[----:B------:R-:W1:Y:S02]  /*74e0*/  @!P0 SYNCS.PHASECHK.TRANS64 P0, [R9+URZ], R4 ;  /* 0x00000004090085a7 */ /* 0x000e64000800007f */
[----:B-1----:R-:W-:Y:S05]  /*74f0*/  @!P0 BRA `(.L_x_142) ;  /* 0xfffffffc00f08947 */ /* 0x002fea000383ffff */
[----:B------:R-:W-:Y:S05]  /*7500*/  BRA `(.L_x_179) ;  /* 0xfffffff000d47947 */ /* 0x000fea000383ffff */
.L_x_143:
[----:B0-----:R0:W1:Y:S02]  /*7510*/  SYNCS.PHASECHK.TRANS64.TRYWAIT P0, [R6+URZ], R5 ;  /* 0x00000005060075a7 */ /* 0x001064000800017f */
[----:B-1----:R-:W-:Y:S05]  /*7520*/  @!P0 NANOSLEEP.SYNCS 0x989680 ;  /* 0x009896800000895d */ /* 0x002fea0003900000 */
[----:B------:R-:W1:Y:S02]  /*7530*/  @!P0 SYNCS.PHASECHK.TRANS64 P0, [R6+URZ], R5 ;  /* 0x00000005060085a7 */ /* 0x000e64000800007f */
[----:B-1----:R-:W-:Y:S05]  /*7540*/  @!P0 BRA `(.L_x_143) ;  /* 0xfffffffc00f08947 */ /* 0x002fea000383ffff */
[----:B------:R-:W-:Y:S05]  /*7550*/  BRA `(.L_x_180) ;  /* 0xfffffff000e47947 */ /* 0x000fea000383ffff */
.L_x_144:
[----:B0-----:R0:W1:Y:S02]  /*7560*/  SYNCS.PHASECHK.TRANS64.TRYWAIT P0, [R9+URZ], R4 ;  /* 0x00000004090075a7 */ /* 0x001064000800017f */
[----:B-1----:R-:W-:Y:S05]  /*7570*/  @!P0 NANOSLEEP.SYNCS 0x989680 ;  /* 0x009896800000895d */ /* 0x002fea0003900000 */
[----:B------:R-:W1:Y:S02]  /*7580*/  @!P0 SYNCS.PHASECHK.TRANS64 P0, [R9+URZ], R4 ;  /* 0x00000004090085a7 */ /* 0x000e64000800007f */
[----:B-1----:R-:W-:Y:S05]  /*7590*/  @!P0 BRA `(.L_x_144) ;  /* 0xfffffffc00f08947 */ /* 0x002fea000383ffff */
[----:B------:R-:W-:Y:S05]  /*75a0*/  BRA `(.L_x_181) ;  /* 0xfffffff000f47947 */ /* 0x000fea000383ffff */
.L_x_145:
[----:B0-----:R0:W1:Y:S02]  /*75b0*/  SYNCS.PHASECHK.TRANS64.TRYWAIT P0, [R6+URZ], R5 ;  /* 0x00000005060075a7 */ /* 0x001064000800017f */
[----:B-1----:R-:W-:Y:S05]  /*75c0*/  @!P0 NANOSLEEP.SYNCS 0x989680 ;  /* 0x009896800000895d */ /* 0x002fea0003900000 */
[----:B------:R-:W1:Y:S02]  /*75d0*/  @!P0 SYNCS.PHASECHK.TRANS64 P0, [R6+URZ], R5 ;  /* 0x00000005060085a7 */ /* 0x000e64000800007f */
[----:B-1----:R-:W-:Y:S05]  /*75e0*/  @!P0 BRA `(.L_x_145) ;  /* 0xfffffffc00f08947 */ /* 0x002fea000383ffff */
[----:B------:R-:W-:Y:S05]  /*75f0*/  BRA `(.L_x_182) ;  /* 0xfffffff400047947 */ /* 0x000fea000383ffff */
.L_x_146:
[----:B0-----:R0:W1:Y:S02]  /*7600*/  SYNCS.PHASECHK.TRANS64.TRYWAIT P0, [R9+URZ], R4 ;  /* 0x00000004090075a7 */ /* 0x001064000800017f */
[----:B-1----:R-:W-:Y:S05]  /*7610*/  @!P0 NANOSLEEP.SYNCS 0x989680 ;  /* 0x009896800000895d */ /* 0x002fea0003900000 */
[----:B------:R-:W1:Y:S02]  /*7620*/  @!P0 SYNCS.PHASECHK.TRANS64 P0, [R9+URZ], R4 ;  /* 0x00000004090085a7 */ /* 0x000e64000800007f */
[----:B-1----:R-:W-:Y:S05]  /*7630*/  @!P0 BRA `(.L_x_146) ;  /* 0xfffffffc00f08947 */ /* 0x002fea000383ffff */
[----:B------:R-:W-:Y:S05]  /*7640*/  BRA `(.L_x_183) ;  /* 0xfffffff400147947 */ /* 0x000fea000383ffff */
.L_x_147:
[----:B-1----:R1:W2:Y:S02]  /*7650*/  SYNCS.PHASECHK.TRANS64.TRYWAIT P0, [R6+URZ], R5 ;  /* 0x00000005060075a7 */ /* 0x0022a4000800017f */
[----:B--2---:R-:W-:Y:S05]  /*7660*/  @!P0 NANOSLEEP.SYNCS 0x989680 ;  /* 0x009896800000895d */ /* 0x004fea0003900000 */
[----:B------:R-:W2:Y:S02]  /*7670*/  @!P0 SYNCS.PHASECHK.TRANS64 P0, [R6+URZ], R5 ;  /* 0x00000005060085a7 */ /* 0x000ea4000800007f */
[----:B--2---:R-:W-:Y:S05]  /*7680*/  @!P0 BRA `(.L_x_147) ;  /* 0xfffffffc00f08947 */ /* 0x004fea000383ffff */
[----:B------:R-:W-:Y:S05]  /*7690*/  BRA `(.L_x_184) ;  /* 0xfffffff4001c7947 */ /* 0x000fea000383ffff */
.L_x_185:
[----:B------:R-:W-:-:S00]  /*76a0*/  BRA `(.L_x_185) ;  /* 0xfffffffc00fc7947 */ /* 0x000fc0000383ffff */
[----:B------:R-:W-:-:S00]  /*76b0*/  NOP ;  /* 0x0000000000007918 */ /* 0x000fc00000000000 */
        /* <DEDUP_REMOVED lines=12> */
.L_x_186:


//--------------------- .nv.global.init           --------------------------
	.section	.nv.global.init,"aw",@progbits
.nv.global.init:
	.type		$str$22,@object
	.size		$str$22,($str$23 - $str$22)
$str$22:
        /*0000*/ 	.byte	0x6b, 0x5f, 0x74, 0x69, 0x6c, 0x65, 0x5f, 0x63, 0x6f, 0x75, 0x6e, 0x74, 0x20, 0x3e, 0x3d, 0x20
        /*0010*/ 	.byte	0x31, 0x00
	.type		$str$23,@object
	.size		$str$23,(__unnamed_1 - $str$23)
$str$23:
        /*0012*/ 	.byte	0x2f, 0x74, 0x6d, 0x70, 0x2f, 0x63, 0x75, 0x74, 0x6c, 0x61, 0x73, 0x73, 0x5f, 0x73, 0x77, 0x65
        /*0022*/ 	.byte	0x65, 0x70, 0x5f, 0x73, 0x72, 0x63, 0x2f, 0x69, 0x6e, 0x63, 0x6c, 0x75, 0x64, 0x65, 0x2f, 0x63
        /*0032*/ 	.byte	0x75, 0x74, 0x6c, 0x61, 0x73, 0x73, 0x2f, 0x67, 0x65, 0x6d, 0x6d, 0x2f, 0x63, 0x6f, 0x6c, 0x6c
        /*0042*/ 	.byte	0x65, 0x63, 0x74, 0x69, 0x76, 0x65, 0x2f, 0x73, 0x6d, 0x39, 0x30, 0x5f, 0x6d, 0x6d, 0x61, 0x5f
        /*0052*/ 	.byte	0x74, 0x6d, 0x61, 0x5f, 0x67, 0x6d, 0x6d, 0x61, 0x5f, 0x73, 0x73, 0x5f, 0x77, 0x61, 0x72, 0x70
        /*0062*/ 	.byte	0x73, 0x70, 0x65, 0x63, 0x69, 0x61, 0x6c, 0x69, 0x7a, 0x65, 0x64, 0x2e, 0x68, 0x70, 0x70, 0x00
	.type		__unnamed_1,@object
	.size		__unnamed_1,(.L_0 - __unnamed_1)
__unnamed_1:
        /*0072*/ 	.byte	0x76, 0x6f, 0x69, 0x64, 0x20, 0x63, 0x75, 0x74, 0x6c, 0x61, 0x73, 0x73, 0x3a, 0x3a, 0x67, 0x65
        /* <DEDUP_REMOVED lines=180> */
        /*0bc2*/ 	.byte	0x64, 0x65, 0x6e, 0x74, 0x69, 0x74, 0x79, 0x5d, 0x00
.L_0:


//--------------------- .nv.shared._ZN7cutlass13device_kernelINS_4gemm6kernel13GemmUniversalIN4cute5tupleIJiiiiEEENS1_10collective13CollectiveMmaINS1_34MainloopSm90TmaGmmaWarpSpecializedILi28ENS5_IJNS4_1CILi4EEENSA_ILi1EEESC_EEENS1_32KernelTmaWarpSpecializedPingpongEEENS5_IJNSA_ILi64EEESG_NSA_ILi32EEEEEENS_10bfloat16_tENS5_IJlSC_lEEESJ_SK_NS4_8TiledMMAINS4_8MMA_AtomIJNS4_4SM904GMMA27MMA_64x64x16_F32BF16BF16_SSILNSO_5MajorE0ELSQ_0ELNSO_7ScaleInE1ELSR_1EEEEEENS4_6LayoutINS5_IJSC_SC_SC_EEENS5_IJNSA_ILi0EEESW_SW_EEEEENS5_IJNS4_10UnderscoreESZ_SZ_EEEEENS4_13SM90_TMA_LOADENS4_14ComposedLayoutINS4_7SwizzleILi2ELi4ELi3EEENS4_18smem_ptr_flag_bitsILi16EEENSU_INS5_IJNSA_ILi8EEESH_EEENS5_IJSH_SC_EEEEEEEvNS4_8identityENS4_23SM90_TMA_LOAD_MULTICASTES1C_vS1D_EENS_8epilogue10collective6detail29Sm90TmaWarpSpecializedAdapterINS1H_15DefaultEpilogueISJ_SK_SK_NS1G_6thread17LinearCombinationISJ_Li1EffLNS1L_9ScaleType4KindE0ELNS_15FloatRoundStyleE2ESJ_EENS1_15EpilogueDefaultEEEEEvvEEEEvNT_6ParamsE --------------------------
	.section	.nv.shared._ZN7cutlass13device_kernelINS_4gemm6kernel13GemmUniversalIN4cute5tupleIJiiiiEEENS1_10collective13CollectiveMmaINS1_34MainloopSm90TmaGmmaWarpSpecializedILi28ENS5_IJNS4_1CILi4EEENSA_ILi1EEESC_EEENS1_32KernelTmaWarpSpecializedPingpongEEENS5_IJNSA_ILi64EEESG_NSA_ILi32EEEEEENS_10bfloat16_tENS5_IJlSC_lEEESJ_SK_NS4_8TiledMMAINS4_8MMA_AtomIJNS4_4SM904GMMA27MMA_64x64x16_F32BF16BF16_SSILNSO_5MajorE0ELSQ_0ELNSO_7ScaleInE1ELSR_1EEEEEENS4_6LayoutINS5_IJSC_SC_SC_EEENS5_IJNSA_ILi0EEESW_SW_EEEEENS5_IJNS4_10UnderscoreESZ_SZ_EEEEENS4_13SM90_TMA_LOADENS4_14ComposedLayoutINS4_7SwizzleILi2ELi4ELi3EEENS4_18smem_ptr_flag_bitsILi16EEENSU_INS5_IJNSA_ILi8EEESH_EEENS5_IJSH_SC_EEEEEEEvNS4_8identityENS4_23SM90_TMA_LOAD_MULTICASTES1C_vS1D_EENS_8epilogue10collective6detail29Sm90TmaWarpSpecializedAdapterINS1H_15DefaultEpilogueISJ_SK_SK_NS1G_6thread17LinearCombinationISJ_Li1EffLNS1L_9ScaleType4KindE0ELNS_15FloatRoundStyleE2ESJ_EENS1_15EpilogueDefaultEEEEEvvEEEEvNT_6ParamsE,"aw",@nobits
	.sectionflags	@""
	.align	16
	.zero		1024


//--------------------- .nv.shared.reserved.0     --------------------------
	.section	.nv.shared.reserved.0,"aw",@nobits
	.weak		__nv_reservedSMEM_offset_0_alias
	.size		__nv_reservedSMEM_offset_0_alias, 0, 0
	.other		__nv_reservedSMEM_offset_0_alias,@"STO_CUDA_RESERVED_SHARED STV_DEFAULT"
__nv_reservedSMEM_offset_0_alias:
	.zero		0


//--------------------- .nv.global                --------------------------
	.section	.nv.global,"aw",@nobits
.nv.global:
	.type		_ZN40_INTERNAL_195ebf65_4_k_cu_5d12f548_287384cute1_E,@object
	.size		_ZN40_INTERNAL_195ebf65_4_k_cu_5d12f548_287384cute1_E,(_ZN40_INTERNAL_195ebf65_4_k_cu_5d12f548_287384cuda3std3__45__cpo6cbeginE - _ZN40_INTERNAL_195ebf65_4_k_cu_5d12f548_287384cute1_E)
_ZN40_INTERNAL_195ebf65_4_k_cu_5d12f548_287384cute1_E:
	.zero		1
	.type		_ZN40_INTERNAL_195ebf65_4_k_cu_5d12f548_287384cuda3std3__45__cpo6cbeginE,@object
	.size		_ZN40_INTERNAL_195ebf65_4_k_cu_5d12f548_287384cuda3std3__45__cpo6cbeginE,(_ZN40_INTERNAL_195ebf65_4_k_cu_5d12f548_287384cuda3std3__48in_placeE - _ZN40_INTERNAL_195ebf65_4_k_cu_5d12f548_287384cuda3std3__45__cpo6cbeginE)
_ZN40_INTERNAL_195ebf65_4_k_cu_5d12f548_287384cuda3std3__45__cpo6cbeginE:
	.zero		1
	.type		_ZN40_INTERNAL_195ebf65_4_k_cu_5d12f548_287384cuda3std3__48in_placeE,@object
	.size		_ZN40_INTERNAL_195ebf65_4_k_cu_5d12f548_287384cuda3std3__48in_placeE,(_ZN40_INTERNAL_195ebf65_4_k_cu_5d12f548_287384cuda3std6ranges3__45__cpo9iter_moveE - _ZN40_INTERNAL_195ebf65_4_k_cu_5d12f548_287384cuda3std3__48in_placeE)
_ZN40_INTERNAL_195ebf65_4_k_cu_5d12f548_287384cuda3std3__48in_placeE:
	.zero		1
	.type		_ZN40_INTERNAL_195ebf65_4_k_cu_5d12f548_287384cuda3std6ranges3__45__cpo9iter_moveE,@object
	.size		_ZN40_INTERNAL_195ebf65_4_k_cu_5d12f548_287384cuda3std6ranges3__45__cpo9iter_moveE,(_ZN40_INTERNAL_195ebf65_4_k_cu_5d12f548_287384cuda3std3__45__cpo5beginE - _ZN40_INTERNAL_195ebf65_4_k_cu_5d12f548_287384cuda3std6ranges3__45__cpo9iter_moveE)
_ZN40_INTERNAL_195ebf65_4_k_cu_5d12f548_287384cuda3std6ranges3__45__cpo9iter_moveE:
	.zero		1
	.type		_ZN40_INTERNAL_195ebf65_4_k_cu_5d12f548_287384cuda3std3__45__cpo5beginE,@object
	.size		_ZN40_INTERNAL_195ebf65_4_k_cu_5d12f548_287384cuda3std3__45__cpo5beginE,(_ZN40_INTERNAL_195ebf65_4_k_cu_5d12f548_287384cuda3std3__442_GLOBAL__N__195ebf65_4_k_cu_5d12f548_287386ignoreE - _ZN40_INTERNAL_195ebf65_4_k_cu_5d12f548_287384cuda3std3__45__cpo5beginE)
_ZN40_INTERNAL_195ebf65_4_k_cu_5d12f548_287384cuda3std3__45__cpo5beginE:
	.zero		1
	.type		_ZN40_INTERNAL_195ebf65_4_k_cu_5d12f548_287384cuda3std3__442_GLOBAL__N__195ebf65_4_k_cu_5d12f548_287386ignoreE,@object
	.size		_ZN40_INTERNAL_195ebf65_4_k_cu_5d12f548_287384cuda3std3__442_GLOBAL__N__195ebf65_4_k_cu_5d12f548_287386ignoreE,(_ZN40_INTERNAL_195ebf65_4_k_cu_5d12f548_287384cute7productE - _ZN40_INTERNAL_195ebf65_4_k_cu_5d12f548_287384cuda3std3__442_GLOBAL__N__195ebf65_4_k_cu_5d12f548_287386ignoreE)
_ZN40_INTERNAL_195ebf65_4_k_cu_5d12f548_287384cuda3std3__442_GLOBAL__N__195ebf65_4_k_cu_5d12f548_287386ignoreE:
	.zero		1
	.type		_ZN40_INTERNAL_195ebf65_4_k_cu_5d12f548_287384cute7productE,@object
	.size		_ZN40_INTERNAL_195ebf65_4_k_cu_5d12f548_287384cute7productE,(_ZN40_INTERNAL_195ebf65_4_k_cu_5d12f548_287384cuda3std3__45__cpo3endE - _ZN40_INTERNAL_195ebf65_4_k_cu_5d12f548_287384cute7productE)
_ZN40_INTERNAL_195ebf65_4_k_cu_5d12f548_287384cute7productE:
	.zero		1
	.type		_ZN40_INTERNAL_195ebf65_4_k_cu_5d12f548_287384cuda3std3__45__cpo3endE,@object
	.size		_ZN40_INTERNAL_195ebf65_4_k_cu_5d12f548_287384cuda3std3__45__cpo3endE,(_ZN40_INTERNAL_195ebf65_4_k_cu_5d12f548_287384cuda3std3__419piecewise_constructE - _ZN40_INTERNAL_195ebf65_4_k_cu_5d12f548_287384cuda3std3__45__cpo3endE)
_ZN40_INTERNAL_195ebf65_4_k_cu_5d12f548_287384cuda3std3__45__cpo3endE:
	.zero		1
	.type		_ZN40_INTERNAL_195ebf65_4_k_cu_5d12f548_287384cuda3std3__419piecewise_constructE,@object
	.size		_ZN40_INTERNAL_195ebf65_4_k_cu_5d12f548_287384cuda3std3__419piecewise_constructE,(_ZN40_INTERNAL_195ebf65_4_k_cu_5d12f548_287384cuda3std3__45__cpo4cendE - _ZN40_INTERNAL_195ebf65_4_k_cu_5d12f548_287384cuda3std3__419piecewise_constructE)
_ZN40_INTERNAL_195ebf65_4_k_cu_5d12f548_287384cuda3std3__419piecewise_constructE:
	.zero		1
	.type		_ZN40_INTERNAL_195ebf65_4_k_cu_5d12f548_287384cuda3std3__45__cpo4cendE,@object
	.size		_ZN40_INTERNAL_195ebf65_4_k_cu_5d12f548_287384cuda3std3__45__cpo4cendE,(_ZN40_INTERNAL_195ebf65_4_k_cu_5d12f548_287384cuda3std6ranges3__45__cpo4swapE - _ZN40_INTERNAL_195ebf65_4_k_cu_5d12f548_287384cuda3std3__45__cpo4cendE)
_ZN40_INTERNAL_195ebf65_4_k_cu_5d12f548_287384cuda3std3__45__cpo4cendE:
	.zero		1
	.type		_ZN40_INTERNAL_195ebf65_4_k_cu_5d12f548_287384cuda3std6ranges3__45__cpo4swapE,@object
	.size		_ZN40_INTERNAL_195ebf65_4_k_cu_5d12f548_287384cuda3std6ranges3__45__cpo4swapE,(.L_8 - _ZN40_INTERNAL_195ebf65_4_k_cu_5d12f548_287384cuda3std6ranges3__45__cpo4swapE)
_ZN40_INTERNAL_195ebf65_4_k_cu_5d12f548_287384cuda3std6ranges3__45__cpo4swapE:
	.zero		1
.L_8:


//--------------------- .nv.constant0._ZN7cutlass13device_kernelINS_4gemm6kernel13GemmUniversalIN4cute5tupleIJiiiiEEENS1_10collective13CollectiveMmaINS1_34MainloopSm90TmaGmmaWarpSpecializedILi28ENS5_IJNS4_1CILi4EEENSA_ILi1EEESC_EEENS1_32KernelTmaWarpSpecializedPingpongEEENS5_IJNSA_ILi64EEESG_NSA_ILi32EEEEEENS_10bfloat16_tENS5_IJlSC_lEEESJ_SK_NS4_8TiledMMAINS4_8MMA_AtomIJNS4_4SM904GMMA27MMA_64x64x16_F32BF16BF16_SSILNSO_5MajorE0ELSQ_0ELNSO_7ScaleInE1ELSR_1EEEEEENS4_6LayoutINS5_IJSC_SC_SC_EEENS5_IJNSA_ILi0EEESW_SW_EEEEENS5_IJNS4_10UnderscoreESZ_SZ_EEEEENS4_13SM90_TMA_LOADENS4_14ComposedLayoutINS4_7SwizzleILi2ELi4ELi3EEENS4_18smem_ptr_flag_bitsILi16EEENSU_INS5_IJNSA_ILi8EEESH_EEENS5_IJSH_SC_EEEEEEEvNS4_8identityENS4_23SM90_TMA_LOAD_MULTICASTES1C_vS1D_EENS_8epilogue10collective6detail29Sm90TmaWarpSpecializedAdapterINS1H_15DefaultEpilogueISJ_SK_SK_NS1G_6thread17LinearCombinationISJ_Li1EffLNS1L_9ScaleType4KindE0ELNS_15FloatRoundStyleE2ESJ_EENS1_15EpilogueDefaultEEEEEvvEEEEvNT_6ParamsE --------------------------
	.section	.nv.constant0._ZN7cutlass13device_kernelINS_4gemm6kernel13GemmUniversalIN4cute5tupleIJiiiiEEENS1_10collective13CollectiveMmaINS1_34MainloopSm90TmaGmmaWarpSpecializedILi28ENS5_IJNS4_1CILi4EEENSA_ILi1EEESC_EEENS1_32KernelTmaWarpSpecializedPingpongEEENS5_IJNSA_ILi64EEESG_NSA_ILi32EEEEEENS_10bfloat16_tENS5_IJlSC_lEEESJ_SK_NS4_8TiledMMAINS4_8MMA_AtomIJNS4_4SM904GMMA27MMA_64x64x16_F32BF16BF16_SSILNSO_5MajorE0ELSQ_0ELNSO_7ScaleInE1ELSR_1EEEEEENS4_6LayoutINS5_IJSC_SC_SC_EEENS5_IJNSA_ILi0EEESW_SW_EEEEENS5_IJNS4_10UnderscoreESZ_SZ_EEEEENS4_13SM90_TMA_LOADENS4_14ComposedLayoutINS4_7SwizzleILi2ELi4ELi3EEENS4_18smem_ptr_flag_bitsILi16EEENSU_INS5_IJNSA_ILi8EEESH_EEENS5_IJSH_SC_EEEEEEEvNS4_8identityENS4_23SM90_TMA_LOAD_MULTICASTES1C_vS1D_EENS_8epilogue10collective6detail29Sm90TmaWarpSpecializedAdapterINS1H_15DefaultEpilogueISJ_SK_SK_NS1G_6thread17LinearCombinationISJ_Li1EffLNS1L_9ScaleType4KindE0ELNS_15FloatRoundStyleE2ESJ_EENS1_15EpilogueDefaultEEEEEvvEEEEvNT_6ParamsE,"a",@progbits
	.sectionflags	@""
	.align	4
.nv.constant0._ZN7cutlass13device_kernelINS_4gemm6kernel13GemmUniversalIN4cute5tupleIJiiiiEEENS1_10collective13CollectiveMmaINS1_34MainloopSm90TmaGmmaWarpSpecializedILi28ENS5_IJNS4_1CILi4EEENSA_ILi1EEESC_EEENS1_32KernelTmaWarpSpecializedPingpongEEENS5_IJNSA_ILi64EEESG_NSA_ILi32EEEEEENS_10bfloat16_tENS5_IJlSC_lEEESJ_SK_NS4_8TiledMMAINS4_8MMA_AtomIJNS4_4SM904GMMA27MMA_64x64x16_F32BF16BF16_SSILNSO_5MajorE0ELSQ_0ELNSO_7ScaleInE1ELSR_1EEEEEENS4_6LayoutINS5_IJSC_SC_SC_EEENS5_IJNSA_ILi0EEESW_SW_EEEEENS5_IJNS4_10UnderscoreESZ_SZ_EEEEENS4_13SM90_TMA_LOADENS4_14ComposedLayoutINS4_7SwizzleILi2ELi4ELi3EEENS4_18smem_ptr_flag_bitsILi16EEENSU_INS5_IJNSA_ILi8EEESH_EEENS5_IJSH_SC_EEEEEEEvNS4_8identityENS4_23SM90_TMA_LOAD_MULTICASTES1C_vS1D_EENS_8epilogue10collective6detail29Sm90TmaWarpSpecializedAdapterINS1H_15DefaultEpilogueISJ_SK_SK_NS1G_6thread17LinearCombinationISJ_Li1EffLNS1L_9ScaleType4KindE0ELNS_15FloatRoundStyleE2ESJ_EENS1_15EpilogueDefaultEEEEEvvEEEEvNT_6ParamsE:
	.zero		1664


//--------------------- SYMBOLS --------------------------

	.type		.nv.reservedSmem.offset0,@object
	.size		.nv.reservedSmem.offset0,0x4
	.type		__assertfail,@function
